//
// Generated by NVIDIA NVVM Compiler
//
// Compiler Build ID: CL-36424714
// Cuda compilation tools, release 13.0, V13.0.88
// Based on NVVM 20.0.0
//

.version 9.0
.target sm_100
.address_size 64

	// .globl	_Z4GemmILi128ELi8ELi128ELi8ELi8ELb0EEvPfS0_S0_iii
// _ZZ4GemmILi128ELi8ELi128ELi8ELi8ELb0EEvPfS0_S0_iiiE2As has been demoted
// _ZZ4GemmILi128ELi8ELi128ELi8ELi8ELb0EEvPfS0_S0_iiiE2Bs has been demoted

.visible .entry _Z4GemmILi128ELi8ELi128ELi8ELi8ELb0EEvPfS0_S0_iii(
	.param .u64 .ptr .align 1 _Z4GemmILi128ELi8ELi128ELi8ELi8ELb0EEvPfS0_S0_iii_param_0,
	.param .u64 .ptr .align 1 _Z4GemmILi128ELi8ELi128ELi8ELi8ELb0EEvPfS0_S0_iii_param_1,
	.param .u64 .ptr .align 1 _Z4GemmILi128ELi8ELi128ELi8ELi8ELb0EEvPfS0_S0_iii_param_2,
	.param .u32 _Z4GemmILi128ELi8ELi128ELi8ELi8ELb0EEvPfS0_S0_iii_param_3,
	.param .u32 _Z4GemmILi128ELi8ELi128ELi8ELi8ELb0EEvPfS0_S0_iii_param_4,
	.param .u32 _Z4GemmILi128ELi8ELi128ELi8ELi8ELb0EEvPfS0_S0_iii_param_5
)
{
	.reg .pred 	%p<4>;
	.reg .b16 	%rs<9>;
	.reg .b32 	%r<110>;
	.reg .b32 	%f<867>;
	.reg .b64 	%rd<37>;
	// demoted variable
	.shared .align 4 .b8 _ZZ4GemmILi128ELi8ELi128ELi8ELi8ELb0EEvPfS0_S0_iiiE2As[8192];
	// demoted variable
	.shared .align 4 .b8 _ZZ4GemmILi128ELi8ELi128ELi8ELi8ELb0EEvPfS0_S0_iiiE2Bs[8192];
	ld.param.u64 	%rd6, [_Z4GemmILi128ELi8ELi128ELi8ELi8ELb0EEvPfS0_S0_iii_param_0];
	ld.param.u64 	%rd4, [_Z4GemmILi128ELi8ELi128ELi8ELi8ELb0EEvPfS0_S0_iii_param_1];
	ld.param.u32 	%r11, [_Z4GemmILi128ELi8ELi128ELi8ELi8ELb0EEvPfS0_S0_iii_param_4];
	ld.param.u32 	%r12, [_Z4GemmILi128ELi8ELi128ELi8ELi8ELb0EEvPfS0_S0_iii_param_5];
	cvta.to.global.u64 	%rd7, %rd6;
	cvta.to.global.u64 	%rd8, %rd4;
	mov.u32 	%r15, %ctaid.x;
	mov.u32 	%r16, %ctaid.y;
	mov.u32 	%r17, %tid.x;
	mov.u32 	%r18, %tid.y;
	shl.b32 	%r19, %r18, 4;
	add.s32 	%r20, %r19, %r17;
	cvt.u16.u32 	%rs1, %r17;
	cvt.u16.u32 	%rs2, %r19;
	add.s16 	%rs3, %rs2, %rs1;
	shr.u16 	%rs4, %rs3, 1;
	cvt.u32.u16 	%r21, %rs4;
	shr.u32 	%r22, %r20, 5;
	shl.b32 	%r23, %r17, 2;
	and.b32  	%r24, %r23, 4;
	shl.b32 	%r25, %r20, 2;
	and.b32  	%r26, %r25, 124;
	mul.lo.s32 	%r27, %r16, %r12;
	shl.b32 	%r28, %r27, 7;
	cvt.s64.s32 	%rd9, %r28;
	shl.b32 	%r29, %r15, 7;
	mul.wide.u32 	%rd10, %r29, 4;
	add.s64 	%rd11, %rd8, %rd10;
	mad.lo.s32 	%r30, %r12, %r21, %r24;
	cvt.s64.s32 	%rd12, %r30;
	add.s64 	%rd13, %rd9, %rd12;
	shl.b64 	%rd14, %rd13, 2;
	add.s64 	%rd15, %rd14, %rd7;
	ld.global.nc.v4.f32 	{%f862, %f861, %f860, %f859}, [%rd15];
	shl.b32 	%r31, %r17, 11;
	and.b32  	%r32, %r31, 2048;
	mov.u32 	%r33, _ZZ4GemmILi128ELi8ELi128ELi8ELi8ELb0EEvPfS0_S0_iiiE2As;
	add.s32 	%r34, %r33, %r32;
	mul.wide.u16 	%r35, %rs4, 4;
	add.s32 	%r36, %r34, %r35;
	st.shared.f32 	[%r36], %f862;
	st.shared.f32 	[%r36+512], %f861;
	st.shared.f32 	[%r36+1024], %f860;
	st.shared.f32 	[%r36+1536], %f859;
	shl.b32 	%r37, %r22, 9;
	mov.u32 	%r38, _ZZ4GemmILi128ELi8ELi128ELi8ELi8ELb0EEvPfS0_S0_iiiE2Bs;
	add.s32 	%r39, %r38, %r37;
	shl.b32 	%r40, %r20, 4;
	and.b32  	%r41, %r40, 496;
	add.s32 	%r42, %r39, %r41;
	mad.lo.s32 	%r43, %r11, %r22, %r26;
	mul.wide.s32 	%rd16, %r43, 4;
	add.s64 	%rd17, %rd11, %rd16;
	ld.global.nc.v4.f32 	{%f287, %f288, %f289, %f290}, [%rd17];
	st.shared.v4.f32 	[%r42], {%f287, %f288, %f289, %f290};
	bar.sync 	0;
	shl.b32 	%r44, %r18, 5;
	add.s32 	%r45, %r33, %r44;
	ld.shared.v4.f32 	{%f842, %f841, %f840, %f839}, [%r45];
	ld.shared.v4.f32 	{%f838, %f837, %f836, %f835}, [%r45+16];
	shl.b32 	%r46, %r17, 5;
	add.s32 	%r47, %r38, %r46;
	ld.shared.v4.f32 	{%f850, %f849, %f848, %f847}, [%r47];
	ld.shared.v4.f32 	{%f846, %f845, %f844, %f843}, [%r47+16];
	add.s64 	%rd36, %rd15, 32;
	add.s32 	%r48, %r22, 8;
	mad.lo.s32 	%r106, %r11, %r48, %r26;
	mov.b32 	%r108, 0;
	mov.b32 	%r107, 1;
	mov.f32 	%f771, 0f00000000;
	mov.f32 	%f772, %f771;
	mov.f32 	%f773, %f771;
	mov.f32 	%f774, %f771;
	mov.f32 	%f775, %f771;
	mov.f32 	%f776, %f771;
	mov.f32 	%f777, %f771;
	mov.f32 	%f778, %f771;
	mov.f32 	%f779, %f771;
	mov.f32 	%f780, %f771;
	mov.f32 	%f781, %f771;
	mov.f32 	%f782, %f771;
	mov.f32 	%f783, %f771;
	mov.f32 	%f784, %f771;
	mov.f32 	%f785, %f771;
	mov.f32 	%f786, %f771;
	mov.f32 	%f787, %f771;
	mov.f32 	%f788, %f771;
	mov.f32 	%f789, %f771;
	mov.f32 	%f790, %f771;
	mov.f32 	%f791, %f771;
	mov.f32 	%f792, %f771;
	mov.f32 	%f793, %f771;
	mov.f32 	%f794, %f771;
	mov.f32 	%f795, %f771;
	mov.f32 	%f796, %f771;
	mov.f32 	%f797, %f771;
	mov.f32 	%f798, %f771;
	mov.f32 	%f799, %f771;
	mov.f32 	%f800, %f771;
	mov.f32 	%f801, %f771;
	mov.f32 	%f802, %f771;
	mov.f32 	%f803, %f771;
	mov.f32 	%f804, %f771;
	mov.f32 	%f805, %f771;
	mov.f32 	%f806, %f771;
	mov.f32 	%f807, %f771;
	mov.f32 	%f808, %f771;
	mov.f32 	%f809, %f771;
	mov.f32 	%f810, %f771;
	mov.f32 	%f811, %f771;
	mov.f32 	%f812, %f771;
	mov.f32 	%f813, %f771;
	mov.f32 	%f814, %f771;
	mov.f32 	%f815, %f771;
	mov.f32 	%f816, %f771;
	mov.f32 	%f817, %f771;
	mov.f32 	%f818, %f771;
	mov.f32 	%f819, %f771;
	mov.f32 	%f820, %f771;
	mov.f32 	%f821, %f771;
	mov.f32 	%f822, %f771;
	mov.f32 	%f823, %f771;
	mov.f32 	%f824, %f771;
	mov.f32 	%f825, %f771;
	mov.f32 	%f826, %f771;
	mov.f32 	%f827, %f771;
	mov.f32 	%f828, %f771;
	mov.f32 	%f829, %f771;
	mov.f32 	%f830, %f771;
	mov.f32 	%f831, %f771;
	mov.f32 	%f832, %f771;
	mov.f32 	%f833, %f771;
	mov.f32 	%f834, %f771;
$L__BB0_1:
	ld.param.u32 	%r103, [_Z4GemmILi128ELi8ELi128ELi8ELi8ELb0EEvPfS0_S0_iii_param_5];
	add.s32 	%r108, %r108, 8;
	setp.ge.s32 	%p1, %r108, %r103;
	@%p1 bra 	$L__BB0_3;
	ld.param.u64 	%rd34, [_Z4GemmILi128ELi8ELi128ELi8ELi8ELb0EEvPfS0_S0_iii_param_1];
	ld.global.nc.v4.f32 	{%f862, %f861, %f860, %f859}, [%rd36];
	cvta.to.global.u64 	%rd18, %rd34;
	mov.u32 	%r49, %ctaid.x;
	shl.b32 	%r50, %r49, 7;
	mul.wide.u32 	%rd19, %r50, 4;
	add.s64 	%rd20, %rd18, %rd19;
	mul.wide.s32 	%rd21, %r106, 4;
	add.s64 	%rd22, %rd20, %rd21;
	ld.global.nc.v4.f32 	{%f866, %f865, %f864, %f863}, [%rd22];
$L__BB0_3:
	ld.param.u32 	%r104, [_Z4GemmILi128ELi8ELi128ELi8ELi8ELb0EEvPfS0_S0_iii_param_5];
	setp.ge.s32 	%p2, %r108, %r104;
	shl.b32 	%r51, %r107, 12;
	xor.b32  	%r52, %r51, 4096;
	mov.u32 	%r53, _ZZ4GemmILi128ELi8ELi128ELi8ELi8ELb0EEvPfS0_S0_iiiE2As;
	add.s32 	%r54, %r53, %r52;
	mov.u32 	%r55, _ZZ4GemmILi128ELi8ELi128ELi8ELi8ELb0EEvPfS0_S0_iiiE2Bs;
	add.s32 	%r56, %r55, %r52;
	mov.u32 	%r57, %tid.y;
	shl.b32 	%r58, %r57, 5;
	add.s32 	%r59, %r54, %r58;
	ld.shared.v4.f32 	{%f291, %f292, %f293, %f294}, [%r59+512];
	ld.shared.v4.f32 	{%f295, %f296, %f297, %f298}, [%r59+528];
	mov.u32 	%r60, %tid.x;
	shl.b32 	%r61, %r60, 5;
	add.s32 	%r62, %r56, %r61;
	ld.shared.v4.f32 	{%f299, %f300, %f301, %f302}, [%r62+512];
	ld.shared.v4.f32 	{%f303, %f304, %f305, %f306}, [%r62+528];
	fma.rn.f32 	%f307, %f842, %f850, %f834;
	fma.rn.f32 	%f308, %f842, %f849, %f833;
	fma.rn.f32 	%f309, %f842, %f848, %f832;
	fma.rn.f32 	%f310, %f842, %f847, %f831;
	fma.rn.f32 	%f311, %f842, %f846, %f830;
	fma.rn.f32 	%f312, %f842, %f845, %f829;
	fma.rn.f32 	%f313, %f842, %f844, %f828;
	fma.rn.f32 	%f314, %f842, %f843, %f827;
	fma.rn.f32 	%f315, %f841, %f850, %f826;
	fma.rn.f32 	%f316, %f841, %f849, %f825;
	fma.rn.f32 	%f317, %f841, %f848, %f824;
	fma.rn.f32 	%f318, %f841, %f847, %f823;
	fma.rn.f32 	%f319, %f841, %f846, %f822;
	fma.rn.f32 	%f320, %f841, %f845, %f821;
	fma.rn.f32 	%f321, %f841, %f844, %f820;
	fma.rn.f32 	%f322, %f841, %f843, %f819;
	fma.rn.f32 	%f323, %f840, %f850, %f818;
	fma.rn.f32 	%f324, %f840, %f849, %f817;
	fma.rn.f32 	%f325, %f840, %f848, %f816;
	fma.rn.f32 	%f326, %f840, %f847, %f815;
	fma.rn.f32 	%f327, %f840, %f846, %f814;
	fma.rn.f32 	%f328, %f840, %f845, %f813;
	fma.rn.f32 	%f329, %f840, %f844, %f812;
	fma.rn.f32 	%f330, %f840, %f843, %f811;
	fma.rn.f32 	%f331, %f839, %f850, %f810;
	fma.rn.f32 	%f332, %f839, %f849, %f809;
	fma.rn.f32 	%f333, %f839, %f848, %f808;
	fma.rn.f32 	%f334, %f839, %f847, %f807;
	fma.rn.f32 	%f335, %f839, %f846, %f806;
	fma.rn.f32 	%f336, %f839, %f845, %f805;
	fma.rn.f32 	%f337, %f839, %f844, %f804;
	fma.rn.f32 	%f338, %f839, %f843, %f803;
	fma.rn.f32 	%f339, %f838, %f850, %f802;
	fma.rn.f32 	%f340, %f838, %f849, %f801;
	fma.rn.f32 	%f341, %f838, %f848, %f800;
	fma.rn.f32 	%f342, %f838, %f847, %f799;
	fma.rn.f32 	%f343, %f838, %f846, %f798;
	fma.rn.f32 	%f344, %f838, %f845, %f797;
	fma.rn.f32 	%f345, %f838, %f844, %f796;
	fma.rn.f32 	%f346, %f838, %f843, %f795;
	fma.rn.f32 	%f347, %f837, %f850, %f794;
	fma.rn.f32 	%f348, %f837, %f849, %f793;
	fma.rn.f32 	%f349, %f837, %f848, %f792;
	fma.rn.f32 	%f350, %f837, %f847, %f791;
	fma.rn.f32 	%f351, %f837, %f846, %f790;
	fma.rn.f32 	%f352, %f837, %f845, %f789;
	fma.rn.f32 	%f353, %f837, %f844, %f788;
	fma.rn.f32 	%f354, %f837, %f843, %f787;
	fma.rn.f32 	%f355, %f836, %f850, %f786;
	fma.rn.f32 	%f356, %f836, %f849, %f785;
	fma.rn.f32 	%f357, %f836, %f848, %f784;
	fma.rn.f32 	%f358, %f836, %f847, %f783;
	fma.rn.f32 	%f359, %f836, %f846, %f782;
	fma.rn.f32 	%f360, %f836, %f845, %f781;
	fma.rn.f32 	%f361, %f836, %f844, %f780;
	fma.rn.f32 	%f362, %f836, %f843, %f779;
	fma.rn.f32 	%f363, %f835, %f850, %f778;
	fma.rn.f32 	%f364, %f835, %f849, %f777;
	fma.rn.f32 	%f365, %f835, %f848, %f776;
	fma.rn.f32 	%f366, %f835, %f847, %f775;
	fma.rn.f32 	%f367, %f835, %f846, %f774;
	fma.rn.f32 	%f368, %f835, %f845, %f773;
	fma.rn.f32 	%f369, %f835, %f844, %f772;
	fma.rn.f32 	%f370, %f835, %f843, %f771;
	ld.shared.v4.f32 	{%f371, %f372, %f373, %f374}, [%r59+1024];
	ld.shared.v4.f32 	{%f375, %f376, %f377, %f378}, [%r59+1040];
	ld.shared.v4.f32 	{%f379, %f380, %f381, %f382}, [%r62+1024];
	ld.shared.v4.f32 	{%f383, %f384, %f385, %f386}, [%r62+1040];
	fma.rn.f32 	%f387, %f291, %f299, %f307;
	fma.rn.f32 	%f388, %f291, %f300, %f308;
	fma.rn.f32 	%f389, %f291, %f301, %f309;
	fma.rn.f32 	%f390, %f291, %f302, %f310;
	fma.rn.f32 	%f391, %f291, %f303, %f311;
	fma.rn.f32 	%f392, %f291, %f304, %f312;
	fma.rn.f32 	%f393, %f291, %f305, %f313;
	fma.rn.f32 	%f394, %f291, %f306, %f314;
	fma.rn.f32 	%f395, %f292, %f299, %f315;
	fma.rn.f32 	%f396, %f292, %f300, %f316;
	fma.rn.f32 	%f397, %f292, %f301, %f317;
	fma.rn.f32 	%f398, %f292, %f302, %f318;
	fma.rn.f32 	%f399, %f292, %f303, %f319;
	fma.rn.f32 	%f400, %f292, %f304, %f320;
	fma.rn.f32 	%f401, %f292, %f305, %f321;
	fma.rn.f32 	%f402, %f292, %f306, %f322;
	fma.rn.f32 	%f403, %f293, %f299, %f323;
	fma.rn.f32 	%f404, %f293, %f300, %f324;
	fma.rn.f32 	%f405, %f293, %f301, %f325;
	fma.rn.f32 	%f406, %f293, %f302, %f326;
	fma.rn.f32 	%f407, %f293, %f303, %f327;
	fma.rn.f32 	%f408, %f293, %f304, %f328;
	fma.rn.f32 	%f409, %f293, %f305, %f329;
	fma.rn.f32 	%f410, %f293, %f306, %f330;
	fma.rn.f32 	%f411, %f294, %f299, %f331;
	fma.rn.f32 	%f412, %f294, %f300, %f332;
	fma.rn.f32 	%f413, %f294, %f301, %f333;
	fma.rn.f32 	%f414, %f294, %f302, %f334;
	fma.rn.f32 	%f415, %f294, %f303, %f335;
	fma.rn.f32 	%f416, %f294, %f304, %f336;
	fma.rn.f32 	%f417, %f294, %f305, %f337;
	fma.rn.f32 	%f418, %f294, %f306, %f338;
	fma.rn.f32 	%f419, %f295, %f299, %f339;
	fma.rn.f32 	%f420, %f295, %f300, %f340;
	fma.rn.f32 	%f421, %f295, %f301, %f341;
	fma.rn.f32 	%f422, %f295, %f302, %f342;
	fma.rn.f32 	%f423, %f295, %f303, %f343;
	fma.rn.f32 	%f424, %f295, %f304, %f344;
	fma.rn.f32 	%f425, %f295, %f305, %f345;
	fma.rn.f32 	%f426, %f295, %f306, %f346;
	fma.rn.f32 	%f427, %f296, %f299, %f347;
	fma.rn.f32 	%f428, %f296, %f300, %f348;
	fma.rn.f32 	%f429, %f296, %f301, %f349;
	fma.rn.f32 	%f430, %f296, %f302, %f350;
	fma.rn.f32 	%f431, %f296, %f303, %f351;
	fma.rn.f32 	%f432, %f296, %f304, %f352;
	fma.rn.f32 	%f433, %f296, %f305, %f353;
	fma.rn.f32 	%f434, %f296, %f306, %f354;
	fma.rn.f32 	%f435, %f297, %f299, %f355;
	fma.rn.f32 	%f436, %f297, %f300, %f356;
	fma.rn.f32 	%f437, %f297, %f301, %f357;
	fma.rn.f32 	%f438, %f297, %f302, %f358;
	fma.rn.f32 	%f439, %f297, %f303, %f359;
	fma.rn.f32 	%f440, %f297, %f304, %f360;
	fma.rn.f32 	%f441, %f297, %f305, %f361;
	fma.rn.f32 	%f442, %f297, %f306, %f362;
	fma.rn.f32 	%f443, %f298, %f299, %f363;
	fma.rn.f32 	%f444, %f298, %f300, %f364;
	fma.rn.f32 	%f445, %f298, %f301, %f365;
	fma.rn.f32 	%f446, %f298, %f302, %f366;
	fma.rn.f32 	%f447, %f298, %f303, %f367;
	fma.rn.f32 	%f448, %f298, %f304, %f368;
	fma.rn.f32 	%f449, %f298, %f305, %f369;
	fma.rn.f32 	%f450, %f298, %f306, %f370;
	ld.shared.v4.f32 	{%f451, %f452, %f453, %f454}, [%r59+1536];
	ld.shared.v4.f32 	{%f455, %f456, %f457, %f458}, [%r59+1552];
	ld.shared.v4.f32 	{%f459, %f460, %f461, %f462}, [%r62+1536];
	ld.shared.v4.f32 	{%f463, %f464, %f465, %f466}, [%r62+1552];
	fma.rn.f32 	%f467, %f371, %f379, %f387;
	fma.rn.f32 	%f468, %f371, %f380, %f388;
	fma.rn.f32 	%f469, %f371, %f381, %f389;
	fma.rn.f32 	%f470, %f371, %f382, %f390;
	fma.rn.f32 	%f471, %f371, %f383, %f391;
	fma.rn.f32 	%f472, %f371, %f384, %f392;
	fma.rn.f32 	%f473, %f371, %f385, %f393;
	fma.rn.f32 	%f474, %f371, %f386, %f394;
	fma.rn.f32 	%f475, %f372, %f379, %f395;
	fma.rn.f32 	%f476, %f372, %f380, %f396;
	fma.rn.f32 	%f477, %f372, %f381, %f397;
	fma.rn.f32 	%f478, %f372, %f382, %f398;
	fma.rn.f32 	%f479, %f372, %f383, %f399;
	fma.rn.f32 	%f480, %f372, %f384, %f400;
	fma.rn.f32 	%f481, %f372, %f385, %f401;
	fma.rn.f32 	%f482, %f372, %f386, %f402;
	fma.rn.f32 	%f483, %f373, %f379, %f403;
	fma.rn.f32 	%f484, %f373, %f380, %f404;
	fma.rn.f32 	%f485, %f373, %f381, %f405;
	fma.rn.f32 	%f486, %f373, %f382, %f406;
	fma.rn.f32 	%f487, %f373, %f383, %f407;
	fma.rn.f32 	%f488, %f373, %f384, %f408;
	fma.rn.f32 	%f489, %f373, %f385, %f409;
	fma.rn.f32 	%f490, %f373, %f386, %f410;
	fma.rn.f32 	%f491, %f374, %f379, %f411;
	fma.rn.f32 	%f492, %f374, %f380, %f412;
	fma.rn.f32 	%f493, %f374, %f381, %f413;
	fma.rn.f32 	%f494, %f374, %f382, %f414;
	fma.rn.f32 	%f495, %f374, %f383, %f415;
	fma.rn.f32 	%f496, %f374, %f384, %f416;
	fma.rn.f32 	%f497, %f374, %f385, %f417;
	fma.rn.f32 	%f498, %f374, %f386, %f418;
	fma.rn.f32 	%f499, %f375, %f379, %f419;
	fma.rn.f32 	%f500, %f375, %f380, %f420;
	fma.rn.f32 	%f501, %f375, %f381, %f421;
	fma.rn.f32 	%f502, %f375, %f382, %f422;
	fma.rn.f32 	%f503, %f375, %f383, %f423;
	fma.rn.f32 	%f504, %f375, %f384, %f424;
	fma.rn.f32 	%f505, %f375, %f385, %f425;
	fma.rn.f32 	%f506, %f375, %f386, %f426;
	fma.rn.f32 	%f507, %f376, %f379, %f427;
	fma.rn.f32 	%f508, %f376, %f380, %f428;
	fma.rn.f32 	%f509, %f376, %f381, %f429;
	fma.rn.f32 	%f510, %f376, %f382, %f430;
	fma.rn.f32 	%f511, %f376, %f383, %f431;
	fma.rn.f32 	%f512, %f376, %f384, %f432;
	fma.rn.f32 	%f513, %f376, %f385, %f433;
	fma.rn.f32 	%f514, %f376, %f386, %f434;
	fma.rn.f32 	%f515, %f377, %f379, %f435;
	fma.rn.f32 	%f516, %f377, %f380, %f436;
	fma.rn.f32 	%f517, %f377, %f381, %f437;
	fma.rn.f32 	%f518, %f377, %f382, %f438;
	fma.rn.f32 	%f519, %f377, %f383, %f439;
	fma.rn.f32 	%f520, %f377, %f384, %f440;
	fma.rn.f32 	%f521, %f377, %f385, %f441;
	fma.rn.f32 	%f522, %f377, %f386, %f442;
	fma.rn.f32 	%f523, %f378, %f379, %f443;
	fma.rn.f32 	%f524, %f378, %f380, %f444;
	fma.rn.f32 	%f525, %f378, %f381, %f445;
	fma.rn.f32 	%f526, %f378, %f382, %f446;
	fma.rn.f32 	%f527, %f378, %f383, %f447;
	fma.rn.f32 	%f528, %f378, %f384, %f448;
	fma.rn.f32 	%f529, %f378, %f385, %f449;
	fma.rn.f32 	%f530, %f378, %f386, %f450;
	ld.shared.v4.f32 	{%f531, %f532, %f533, %f534}, [%r59+2048];
	ld.shared.v4.f32 	{%f535, %f536, %f537, %f538}, [%r59+2064];
	ld.shared.v4.f32 	{%f539, %f540, %f541, %f542}, [%r62+2048];
	ld.shared.v4.f32 	{%f543, %f544, %f545, %f546}, [%r62+2064];
	fma.rn.f32 	%f547, %f451, %f459, %f467;
	fma.rn.f32 	%f548, %f451, %f460, %f468;
	fma.rn.f32 	%f549, %f451, %f461, %f469;
	fma.rn.f32 	%f550, %f451, %f462, %f470;
	fma.rn.f32 	%f551, %f451, %f463, %f471;
	fma.rn.f32 	%f552, %f451, %f464, %f472;
	fma.rn.f32 	%f553, %f451, %f465, %f473;
	fma.rn.f32 	%f554, %f451, %f466, %f474;
	fma.rn.f32 	%f555, %f452, %f459, %f475;
	fma.rn.f32 	%f556, %f452, %f460, %f476;
	fma.rn.f32 	%f557, %f452, %f461, %f477;
	fma.rn.f32 	%f558, %f452, %f462, %f478;
	fma.rn.f32 	%f559, %f452, %f463, %f479;
	fma.rn.f32 	%f560, %f452, %f464, %f480;
	fma.rn.f32 	%f561, %f452, %f465, %f481;
	fma.rn.f32 	%f562, %f452, %f466, %f482;
	fma.rn.f32 	%f563, %f453, %f459, %f483;
	fma.rn.f32 	%f564, %f453, %f460, %f484;
	fma.rn.f32 	%f565, %f453, %f461, %f485;
	fma.rn.f32 	%f566, %f453, %f462, %f486;
	fma.rn.f32 	%f567, %f453, %f463, %f487;
	fma.rn.f32 	%f568, %f453, %f464, %f488;
	fma.rn.f32 	%f569, %f453, %f465, %f489;
	fma.rn.f32 	%f570, %f453, %f466, %f490;
	fma.rn.f32 	%f571, %f454, %f459, %f491;
	fma.rn.f32 	%f572, %f454, %f460, %f492;
	fma.rn.f32 	%f573, %f454, %f461, %f493;
	fma.rn.f32 	%f574, %f454, %f462, %f494;
	fma.rn.f32 	%f575, %f454, %f463, %f495;
	fma.rn.f32 	%f576, %f454, %f464, %f496;
	fma.rn.f32 	%f577, %f454, %f465, %f497;
	fma.rn.f32 	%f578, %f454, %f466, %f498;
	fma.rn.f32 	%f579, %f455, %f459, %f499;
	fma.rn.f32 	%f580, %f455, %f460, %f500;
	fma.rn.f32 	%f581, %f455, %f461, %f501;
	fma.rn.f32 	%f582, %f455, %f462, %f502;
	fma.rn.f32 	%f583, %f455, %f463, %f503;
	fma.rn.f32 	%f584, %f455, %f464, %f504;
	fma.rn.f32 	%f585, %f455, %f465, %f505;
	fma.rn.f32 	%f586, %f455, %f466, %f506;
	fma.rn.f32 	%f587, %f456, %f459, %f507;
	fma.rn.f32 	%f588, %f456, %f460, %f508;
	fma.rn.f32 	%f589, %f456, %f461, %f509;
	fma.rn.f32 	%f590, %f456, %f462, %f510;
	fma.rn.f32 	%f591, %f456, %f463, %f511;
	fma.rn.f32 	%f592, %f456, %f464, %f512;
	fma.rn.f32 	%f593, %f456, %f465, %f513;
	fma.rn.f32 	%f594, %f456, %f466, %f514;
	fma.rn.f32 	%f595, %f457, %f459, %f515;
	fma.rn.f32 	%f596, %f457, %f460, %f516;
	fma.rn.f32 	%f597, %f457, %f461, %f517;
	fma.rn.f32 	%f598, %f457, %f462, %f518;
	fma.rn.f32 	%f599, %f457, %f463, %f519;
	fma.rn.f32 	%f600, %f457, %f464, %f520;
	fma.rn.f32 	%f601, %f457, %f465, %f521;
	fma.rn.f32 	%f602, %f457, %f466, %f522;
	fma.rn.f32 	%f603, %f458, %f459, %f523;
	fma.rn.f32 	%f604, %f458, %f460, %f524;
	fma.rn.f32 	%f605, %f458, %f461, %f525;
	fma.rn.f32 	%f606, %f458, %f462, %f526;
	fma.rn.f32 	%f607, %f458, %f463, %f527;
	fma.rn.f32 	%f608, %f458, %f464, %f528;
	fma.rn.f32 	%f609, %f458, %f465, %f529;
	fma.rn.f32 	%f610, %f458, %f466, %f530;
	ld.shared.v4.f32 	{%f611, %f612, %f613, %f614}, [%r59+2560];
	ld.shared.v4.f32 	{%f615, %f616, %f617, %f618}, [%r59+2576];
	ld.shared.v4.f32 	{%f619, %f620, %f621, %f622}, [%r62+2560];
	ld.shared.v4.f32 	{%f623, %f624, %f625, %f626}, [%r62+2576];
	fma.rn.f32 	%f627, %f531, %f539, %f547;
	fma.rn.f32 	%f628, %f531, %f540, %f548;
	fma.rn.f32 	%f629, %f531, %f541, %f549;
	fma.rn.f32 	%f630, %f531, %f542, %f550;
	fma.rn.f32 	%f631, %f531, %f543, %f551;
	fma.rn.f32 	%f632, %f531, %f544, %f552;
	fma.rn.f32 	%f633, %f531, %f545, %f553;
	fma.rn.f32 	%f634, %f531, %f546, %f554;
	fma.rn.f32 	%f635, %f532, %f539, %f555;
	fma.rn.f32 	%f636, %f532, %f540, %f556;
	fma.rn.f32 	%f637, %f532, %f541, %f557;
	fma.rn.f32 	%f638, %f532, %f542, %f558;
	fma.rn.f32 	%f639, %f532, %f543, %f559;
	fma.rn.f32 	%f640, %f532, %f544, %f560;
	fma.rn.f32 	%f641, %f532, %f545, %f561;
	fma.rn.f32 	%f642, %f532, %f546, %f562;
	fma.rn.f32 	%f643, %f533, %f539, %f563;
	fma.rn.f32 	%f644, %f533, %f540, %f564;
	fma.rn.f32 	%f645, %f533, %f541, %f565;
	fma.rn.f32 	%f646, %f533, %f542, %f566;
	fma.rn.f32 	%f647, %f533, %f543, %f567;
	fma.rn.f32 	%f648, %f533, %f544, %f568;
	fma.rn.f32 	%f649, %f533, %f545, %f569;
	fma.rn.f32 	%f650, %f533, %f546, %f570;
	fma.rn.f32 	%f651, %f534, %f539, %f571;
	fma.rn.f32 	%f652, %f534, %f540, %f572;
	fma.rn.f32 	%f653, %f534, %f541, %f573;
	fma.rn.f32 	%f654, %f534, %f542, %f574;
	fma.rn.f32 	%f655, %f534, %f543, %f575;
	fma.rn.f32 	%f656, %f534, %f544, %f576;
	fma.rn.f32 	%f657, %f534, %f545, %f577;
	fma.rn.f32 	%f658, %f534, %f546, %f578;
	fma.rn.f32 	%f659, %f535, %f539, %f579;
	fma.rn.f32 	%f660, %f535, %f540, %f580;
	fma.rn.f32 	%f661, %f535, %f541, %f581;
	fma.rn.f32 	%f662, %f535, %f542, %f582;
	fma.rn.f32 	%f663, %f535, %f543, %f583;
	fma.rn.f32 	%f664, %f535, %f544, %f584;
	fma.rn.f32 	%f665, %f535, %f545, %f585;
	fma.rn.f32 	%f666, %f535, %f546, %f586;
	fma.rn.f32 	%f667, %f536, %f539, %f587;
	fma.rn.f32 	%f668, %f536, %f540, %f588;
	fma.rn.f32 	%f669, %f536, %f541, %f589;
	fma.rn.f32 	%f670, %f536, %f542, %f590;
	fma.rn.f32 	%f671, %f536, %f543, %f591;
	fma.rn.f32 	%f672, %f536, %f544, %f592;
	fma.rn.f32 	%f673, %f536, %f545, %f593;
	fma.rn.f32 	%f674, %f536, %f546, %f594;
	fma.rn.f32 	%f675, %f537, %f539, %f595;
	fma.rn.f32 	%f676, %f537, %f540, %f596;
	fma.rn.f32 	%f677, %f537, %f541, %f597;
	fma.rn.f32 	%f678, %f537, %f542, %f598;
	fma.rn.f32 	%f679, %f537, %f543, %f599;
	fma.rn.f32 	%f680, %f537, %f544, %f600;
	fma.rn.f32 	%f681, %f537, %f545, %f601;
	fma.rn.f32 	%f682, %f537, %f546, %f602;
	fma.rn.f32 	%f683, %f538, %f539, %f603;
	fma.rn.f32 	%f684, %f538, %f540, %f604;
	fma.rn.f32 	%f685, %f538, %f541, %f605;
	fma.rn.f32 	%f686, %f538, %f542, %f606;
	fma.rn.f32 	%f687, %f538, %f543, %f607;
	fma.rn.f32 	%f688, %f538, %f544, %f608;
	fma.rn.f32 	%f689, %f538, %f545, %f609;
	fma.rn.f32 	%f690, %f538, %f546, %f610;
	ld.shared.v4.f32 	{%f691, %f692, %f693, %f694}, [%r59+3072];
	ld.shared.v4.f32 	{%f695, %f696, %f697, %f698}, [%r59+3088];
	ld.shared.v4.f32 	{%f699, %f700, %f701, %f702}, [%r62+3072];
	ld.shared.v4.f32 	{%f703, %f704, %f705, %f706}, [%r62+3088];
	fma.rn.f32 	%f707, %f611, %f619, %f627;
	fma.rn.f32 	%f708, %f611, %f620, %f628;
	fma.rn.f32 	%f709, %f611, %f621, %f629;
	fma.rn.f32 	%f710, %f611, %f622, %f630;
	fma.rn.f32 	%f711, %f611, %f623, %f631;
	fma.rn.f32 	%f712, %f611, %f624, %f632;
	fma.rn.f32 	%f713, %f611, %f625, %f633;
	fma.rn.f32 	%f714, %f611, %f626, %f634;
	fma.rn.f32 	%f715, %f612, %f619, %f635;
	fma.rn.f32 	%f716, %f612, %f620, %f636;
	fma.rn.f32 	%f717, %f612, %f621, %f637;
	fma.rn.f32 	%f718, %f612, %f622, %f638;
	fma.rn.f32 	%f719, %f612, %f623, %f639;
	fma.rn.f32 	%f720, %f612, %f624, %f640;
	fma.rn.f32 	%f721, %f612, %f625, %f641;
	fma.rn.f32 	%f722, %f612, %f626, %f642;
	fma.rn.f32 	%f723, %f613, %f619, %f643;
	fma.rn.f32 	%f724, %f613, %f620, %f644;
	fma.rn.f32 	%f725, %f613, %f621, %f645;
	fma.rn.f32 	%f726, %f613, %f622, %f646;
	fma.rn.f32 	%f727, %f613, %f623, %f647;
	fma.rn.f32 	%f728, %f613, %f624, %f648;
	fma.rn.f32 	%f729, %f613, %f625, %f649;
	fma.rn.f32 	%f730, %f613, %f626, %f650;
	fma.rn.f32 	%f731, %f614, %f619, %f651;
	fma.rn.f32 	%f732, %f614, %f620, %f652;
	fma.rn.f32 	%f733, %f614, %f621, %f653;
	fma.rn.f32 	%f734, %f614, %f622, %f654;
	fma.rn.f32 	%f735, %f614, %f623, %f655;
	fma.rn.f32 	%f736, %f614, %f624, %f656;
	fma.rn.f32 	%f737, %f614, %f625, %f657;
	fma.rn.f32 	%f738, %f614, %f626, %f658;
	fma.rn.f32 	%f739, %f615, %f619, %f659;
	fma.rn.f32 	%f740, %f615, %f620, %f660;
	fma.rn.f32 	%f741, %f615, %f621, %f661;
	fma.rn.f32 	%f742, %f615, %f622, %f662;
	fma.rn.f32 	%f743, %f615, %f623, %f663;
	fma.rn.f32 	%f744, %f615, %f624, %f664;
	fma.rn.f32 	%f745, %f615, %f625, %f665;
	fma.rn.f32 	%f746, %f615, %f626, %f666;
	fma.rn.f32 	%f747, %f616, %f619, %f667;
	fma.rn.f32 	%f748, %f616, %f620, %f668;
	fma.rn.f32 	%f749, %f616, %f621, %f669;
	fma.rn.f32 	%f750, %f616, %f622, %f670;
	fma.rn.f32 	%f751, %f616, %f623, %f671;
	fma.rn.f32 	%f752, %f616, %f624, %f672;
	fma.rn.f32 	%f753, %f616, %f625, %f673;
	fma.rn.f32 	%f754, %f616, %f626, %f674;
	fma.rn.f32 	%f755, %f617, %f619, %f675;
	fma.rn.f32 	%f756, %f617, %f620, %f676;
	fma.rn.f32 	%f757, %f617, %f621, %f677;
	fma.rn.f32 	%f758, %f617, %f622, %f678;
	fma.rn.f32 	%f759, %f617, %f623, %f679;
	fma.rn.f32 	%f760, %f617, %f624, %f680;
	fma.rn.f32 	%f761, %f617, %f625, %f681;
	fma.rn.f32 	%f762, %f617, %f626, %f682;
	fma.rn.f32 	%f763, %f618, %f619, %f683;
	fma.rn.f32 	%f764, %f618, %f620, %f684;
	fma.rn.f32 	%f765, %f618, %f621, %f685;
	fma.rn.f32 	%f766, %f618, %f622, %f686;
	fma.rn.f32 	%f767, %f618, %f623, %f687;
	fma.rn.f32 	%f768, %f618, %f624, %f688;
	fma.rn.f32 	%f769, %f618, %f625, %f689;
	fma.rn.f32 	%f770, %f618, %f626, %f690;
	ld.shared.v4.f32 	{%f128, %f127, %f126, %f125}, [%r59+3584];
	ld.shared.v4.f32 	{%f132, %f131, %f130, %f129}, [%r59+3600];
	ld.shared.v4.f32 	{%f136, %f135, %f134, %f133}, [%r62+3584];
	ld.shared.v4.f32 	{%f140, %f139, %f138, %f137}, [%r62+3600];
	fma.rn.f32 	%f141, %f691, %f699, %f707;
	fma.rn.f32 	%f142, %f691, %f700, %f708;
	fma.rn.f32 	%f143, %f691, %f701, %f709;
	fma.rn.f32 	%f144, %f691, %f702, %f710;
	fma.rn.f32 	%f145, %f691, %f703, %f711;
	fma.rn.f32 	%f146, %f691, %f704, %f712;
	fma.rn.f32 	%f147, %f691, %f705, %f713;
	fma.rn.f32 	%f148, %f691, %f706, %f714;
	fma.rn.f32 	%f149, %f692, %f699, %f715;
	fma.rn.f32 	%f150, %f692, %f700, %f716;
	fma.rn.f32 	%f151, %f692, %f701, %f717;
	fma.rn.f32 	%f152, %f692, %f702, %f718;
	fma.rn.f32 	%f153, %f692, %f703, %f719;
	fma.rn.f32 	%f154, %f692, %f704, %f720;
	fma.rn.f32 	%f155, %f692, %f705, %f721;
	fma.rn.f32 	%f156, %f692, %f706, %f722;
	fma.rn.f32 	%f157, %f693, %f699, %f723;
	fma.rn.f32 	%f158, %f693, %f700, %f724;
	fma.rn.f32 	%f159, %f693, %f701, %f725;
	fma.rn.f32 	%f160, %f693, %f702, %f726;
	fma.rn.f32 	%f161, %f693, %f703, %f727;
	fma.rn.f32 	%f162, %f693, %f704, %f728;
	fma.rn.f32 	%f163, %f693, %f705, %f729;
	fma.rn.f32 	%f164, %f693, %f706, %f730;
	fma.rn.f32 	%f165, %f694, %f699, %f731;
	fma.rn.f32 	%f166, %f694, %f700, %f732;
	fma.rn.f32 	%f167, %f694, %f701, %f733;
	fma.rn.f32 	%f168, %f694, %f702, %f734;
	fma.rn.f32 	%f169, %f694, %f703, %f735;
	fma.rn.f32 	%f170, %f694, %f704, %f736;
	fma.rn.f32 	%f171, %f694, %f705, %f737;
	fma.rn.f32 	%f172, %f694, %f706, %f738;
	fma.rn.f32 	%f173, %f695, %f699, %f739;
	fma.rn.f32 	%f174, %f695, %f700, %f740;
	fma.rn.f32 	%f175, %f695, %f701, %f741;
	fma.rn.f32 	%f176, %f695, %f702, %f742;
	fma.rn.f32 	%f177, %f695, %f703, %f743;
	fma.rn.f32 	%f178, %f695, %f704, %f744;
	fma.rn.f32 	%f179, %f695, %f705, %f745;
	fma.rn.f32 	%f180, %f695, %f706, %f746;
	fma.rn.f32 	%f181, %f696, %f699, %f747;
	fma.rn.f32 	%f182, %f696, %f700, %f748;
	fma.rn.f32 	%f183, %f696, %f701, %f749;
	fma.rn.f32 	%f184, %f696, %f702, %f750;
	fma.rn.f32 	%f185, %f696, %f703, %f751;
	fma.rn.f32 	%f186, %f696, %f704, %f752;
	fma.rn.f32 	%f187, %f696, %f705, %f753;
	fma.rn.f32 	%f188, %f696, %f706, %f754;
	fma.rn.f32 	%f189, %f697, %f699, %f755;
	fma.rn.f32 	%f190, %f697, %f700, %f756;
	fma.rn.f32 	%f191, %f697, %f701, %f757;
	fma.rn.f32 	%f192, %f697, %f702, %f758;
	fma.rn.f32 	%f193, %f697, %f703, %f759;
	fma.rn.f32 	%f194, %f697, %f704, %f760;
	fma.rn.f32 	%f195, %f697, %f705, %f761;
	fma.rn.f32 	%f196, %f697, %f706, %f762;
	fma.rn.f32 	%f197, %f698, %f699, %f763;
	fma.rn.f32 	%f198, %f698, %f700, %f764;
	fma.rn.f32 	%f199, %f698, %f701, %f765;
	fma.rn.f32 	%f200, %f698, %f702, %f766;
	fma.rn.f32 	%f201, %f698, %f703, %f767;
	fma.rn.f32 	%f202, %f698, %f704, %f768;
	fma.rn.f32 	%f203, %f698, %f705, %f769;
	fma.rn.f32 	%f204, %f698, %f706, %f770;
	mov.u32 	%r109, %r107;
	@%p2 bra 	$L__BB0_5;
	xor.b32  	%r109, %r107, 1;
	shl.b32 	%r63, %r107, 12;
	mov.u32 	%r64, _ZZ4GemmILi128ELi8ELi128ELi8ELi8ELb0EEvPfS0_S0_iiiE2As;
	add.s32 	%r65, %r64, %r63;
	mov.u32 	%r66, %tid.x;
	shl.b32 	%r67, %r66, 11;
	and.b32  	%r68, %r67, 2048;
	add.s32 	%r69, %r65, %r68;
	mov.u32 	%r70, %tid.y;
	shl.b32 	%r71, %r70, 4;
	add.s32 	%r72, %r71, %r66;
	cvt.u16.u32 	%rs5, %r66;
	cvt.u16.u32 	%rs6, %r71;
	add.s16 	%rs7, %rs6, %rs5;
	shr.u16 	%rs8, %rs7, 1;
	mul.wide.u16 	%r73, %rs8, 4;
	add.s32 	%r74, %r69, %r73;
	st.shared.f32 	[%r74], %f862;
	st.shared.f32 	[%r74+512], %f861;
	st.shared.f32 	[%r74+1024], %f860;
	st.shared.f32 	[%r74+1536], %f859;
	shl.b32 	%r75, %r72, 4;
	and.b32  	%r76, %r75, 523776;
	mov.u32 	%r77, _ZZ4GemmILi128ELi8ELi128ELi8ELi8ELb0EEvPfS0_S0_iiiE2Bs;
	add.s32 	%r78, %r77, %r76;
	and.b32  	%r79, %r75, 496;
	add.s32 	%r80, %r78, %r79;
	add.s32 	%r81, %r80, %r63;
	st.shared.v4.f32 	[%r81], {%f866, %f865, %f864, %f863};
	bar.sync 	0;
$L__BB0_5:
	ld.param.u32 	%r105, [_Z4GemmILi128ELi8ELi128ELi8ELi8ELb0EEvPfS0_S0_iii_param_5];
	ld.param.u32 	%r101, [_Z4GemmILi128ELi8ELi128ELi8ELi8ELb0EEvPfS0_S0_iii_param_4];
	setp.lt.s32 	%p3, %r108, %r105;
	shl.b32 	%r82, %r107, 12;
	mov.u32 	%r83, _ZZ4GemmILi128ELi8ELi128ELi8ELi8ELb0EEvPfS0_S0_iiiE2As;
	add.s32 	%r84, %r83, %r82;
	mov.u32 	%r85, %tid.y;
	shl.b32 	%r8, %r85, 3;
	shl.b32 	%r86, %r85, 5;
	add.s32 	%r87, %r84, %r86;
	ld.shared.v4.f32 	{%f842, %f841, %f840, %f839}, [%r87];
	ld.shared.v4.f32 	{%f838, %f837, %f836, %f835}, [%r87+16];
	mov.u32 	%r88, _ZZ4GemmILi128ELi8ELi128ELi8ELi8ELb0EEvPfS0_S0_iiiE2Bs;
	add.s32 	%r89, %r88, %r82;
	mov.u32 	%r90, %tid.x;
	shl.b32 	%r9, %r90, 3;
	shl.b32 	%r91, %r90, 5;
	add.s32 	%r92, %r89, %r91;
	ld.shared.v4.f32 	{%f850, %f849, %f848, %f847}, [%r92];
	ld.shared.v4.f32 	{%f846, %f845, %f844, %f843}, [%r92+16];
	fma.rn.f32 	%f834, %f128, %f136, %f141;
	fma.rn.f32 	%f833, %f128, %f135, %f142;
	fma.rn.f32 	%f832, %f128, %f134, %f143;
	fma.rn.f32 	%f831, %f128, %f133, %f144;
	fma.rn.f32 	%f830, %f128, %f140, %f145;
	fma.rn.f32 	%f829, %f128, %f139, %f146;
	fma.rn.f32 	%f828, %f128, %f138, %f147;
	fma.rn.f32 	%f827, %f128, %f137, %f148;
	fma.rn.f32 	%f826, %f127, %f136, %f149;
	fma.rn.f32 	%f825, %f127, %f135, %f150;
	fma.rn.f32 	%f824, %f127, %f134, %f151;
	fma.rn.f32 	%f823, %f127, %f133, %f152;
	fma.rn.f32 	%f822, %f127, %f140, %f153;
	fma.rn.f32 	%f821, %f127, %f139, %f154;
	fma.rn.f32 	%f820, %f127, %f138, %f155;
	fma.rn.f32 	%f819, %f127, %f137, %f156;
	fma.rn.f32 	%f818, %f126, %f136, %f157;
	fma.rn.f32 	%f817, %f126, %f135, %f158;
	fma.rn.f32 	%f816, %f126, %f134, %f159;
	fma.rn.f32 	%f815, %f126, %f133, %f160;
	fma.rn.f32 	%f814, %f126, %f140, %f161;
	fma.rn.f32 	%f813, %f126, %f139, %f162;
	fma.rn.f32 	%f812, %f126, %f138, %f163;
	fma.rn.f32 	%f811, %f126, %f137, %f164;
	fma.rn.f32 	%f810, %f125, %f136, %f165;
	fma.rn.f32 	%f809, %f125, %f135, %f166;
	fma.rn.f32 	%f808, %f125, %f134, %f167;
	fma.rn.f32 	%f807, %f125, %f133, %f168;
	fma.rn.f32 	%f806, %f125, %f140, %f169;
	fma.rn.f32 	%f805, %f125, %f139, %f170;
	fma.rn.f32 	%f804, %f125, %f138, %f171;
	fma.rn.f32 	%f803, %f125, %f137, %f172;
	fma.rn.f32 	%f802, %f132, %f136, %f173;
	fma.rn.f32 	%f801, %f132, %f135, %f174;
	fma.rn.f32 	%f800, %f132, %f134, %f175;
	fma.rn.f32 	%f799, %f132, %f133, %f176;
	fma.rn.f32 	%f798, %f132, %f140, %f177;
	fma.rn.f32 	%f797, %f132, %f139, %f178;
	fma.rn.f32 	%f796, %f132, %f138, %f179;
	fma.rn.f32 	%f795, %f132, %f137, %f180;
	fma.rn.f32 	%f794, %f131, %f136, %f181;
	fma.rn.f32 	%f793, %f131, %f135, %f182;
	fma.rn.f32 	%f792, %f131, %f134, %f183;
	fma.rn.f32 	%f791, %f131, %f133, %f184;
	fma.rn.f32 	%f790, %f131, %f140, %f185;
	fma.rn.f32 	%f789, %f131, %f139, %f186;
	fma.rn.f32 	%f788, %f131, %f138, %f187;
	fma.rn.f32 	%f787, %f131, %f137, %f188;
	fma.rn.f32 	%f786, %f130, %f136, %f189;
	fma.rn.f32 	%f785, %f130, %f135, %f190;
	fma.rn.f32 	%f784, %f130, %f134, %f191;
	fma.rn.f32 	%f783, %f130, %f133, %f192;
	fma.rn.f32 	%f782, %f130, %f140, %f193;
	fma.rn.f32 	%f781, %f130, %f139, %f194;
	fma.rn.f32 	%f780, %f130, %f138, %f195;
	fma.rn.f32 	%f779, %f130, %f137, %f196;
	fma.rn.f32 	%f778, %f129, %f136, %f197;
	fma.rn.f32 	%f777, %f129, %f135, %f198;
	fma.rn.f32 	%f776, %f129, %f134, %f199;
	fma.rn.f32 	%f775, %f129, %f133, %f200;
	fma.rn.f32 	%f774, %f129, %f140, %f201;
	fma.rn.f32 	%f773, %f129, %f139, %f202;
	fma.rn.f32 	%f772, %f129, %f138, %f203;
	fma.rn.f32 	%f771, %f129, %f137, %f204;
	add.s64 	%rd36, %rd36, 32;
	shl.b32 	%r93, %r101, 3;
	add.s32 	%r106, %r106, %r93;
	mov.u32 	%r107, %r109;
	@%p3 bra 	$L__BB0_1;
	ld.param.u32 	%r102, [_Z4GemmILi128ELi8ELi128ELi8ELi8ELb0EEvPfS0_S0_iii_param_4];
	ld.param.u64 	%rd35, [_Z4GemmILi128ELi8ELi128ELi8ELi8ELb0EEvPfS0_S0_iii_param_2];
	cvta.to.global.u64 	%rd23, %rd35;
	mov.u32 	%r94, %ctaid.y;
	shl.b32 	%r95, %r94, 7;
	add.s32 	%r96, %r95, %r8;
	mov.u32 	%r97, %ctaid.x;
	shl.b32 	%r98, %r97, 7;
	add.s32 	%r99, %r98, %r9;
	mad.lo.s32 	%r100, %r96, %r102, %r99;
	mul.wide.s32 	%rd24, %r100, 4;
	add.s64 	%rd25, %rd23, %rd24;
	st.global.v4.f32 	[%rd25], {%f834, %f833, %f832, %f831};
	st.global.v4.f32 	[%rd25+16], {%f830, %f829, %f828, %f827};
	mul.wide.s32 	%rd26, %r102, 4;
	add.s64 	%rd27, %rd25, %rd26;
	st.global.v4.f32 	[%rd27], {%f826, %f825, %f824, %f823};
	st.global.v4.f32 	[%rd27+16], {%f822, %f821, %f820, %f819};
	add.s64 	%rd28, %rd27, %rd26;
	st.global.v4.f32 	[%rd28], {%f818, %f817, %f816, %f815};
	st.global.v4.f32 	[%rd28+16], {%f814, %f813, %f812, %f811};
	add.s64 	%rd29, %rd28, %rd26;
	st.global.v4.f32 	[%rd29], {%f810, %f809, %f808, %f807};
	st.global.v4.f32 	[%rd29+16], {%f806, %f805, %f804, %f803};
	add.s64 	%rd30, %rd29, %rd26;
	st.global.v4.f32 	[%rd30], {%f802, %f801, %f800, %f799};
	st.global.v4.f32 	[%rd30+16], {%f798, %f797, %f796, %f795};
	add.s64 	%rd31, %rd30, %rd26;
	st.global.v4.f32 	[%rd31], {%f794, %f793, %f792, %f791};
	st.global.v4.f32 	[%rd31+16], {%f790, %f789, %f788, %f787};
	add.s64 	%rd32, %rd31, %rd26;
	st.global.v4.f32 	[%rd32], {%f786, %f785, %f784, %f783};
	st.global.v4.f32 	[%rd32+16], {%f782, %f781, %f780, %f779};
	add.s64 	%rd33, %rd32, %rd26;
	st.global.v4.f32 	[%rd33], {%f778, %f777, %f776, %f775};
	st.global.v4.f32 	[%rd33+16], {%f774, %f773, %f772, %f771};
	ret;

}


// ===== COMPILED SASS (sm_100) =====

	.target	sm_100

	.elftype	@"ET_EXEC"


//--------------------- .note.nv.tkinfo           --------------------------
	.section	.note.nv.tkinfo,"",@"SHT_NOTE"
	.sectionflags	@"SHF_NOTE_NV_TKINFO"
	.tkinfo
        /*0018*/ 	.word	0x00000002
        /*0030*/ 	.string	""
        /*0030*/ 	.string	"ptxas"
        /*0030*/ 	.string	"Cuda compilation tools, release 13.0, V13.0.88"
        /*0030*/ 	.string	"Build cuda_13.0.r13.0/compiler.36424714_0"
        /*0030*/ 	.string	"-arch sm_100 -m 64 "



//--------------------- .note.nv.cuinfo           --------------------------
	.section	.note.nv.cuinfo,"",@"SHT_NOTE"
	.sectionflags	@"SHF_NOTE_NV_CUINFO"
        /*0018*/ 	.short	0x0002
        /*001a*/ 	.short	0x0064
        /*001c*/ 	.short	0x0082
	.zero		2


//--------------------- .nv.info                  --------------------------
	.section	.nv.info,"",@"SHT_CUDA_INFO"
	.align	4


	//----- nvinfo : EIATTR_REGCOUNT
	.align		4
        /*0000*/ 	.byte	0x04, 0x2f
        /*0002*/ 	.short	(.L_1 - .L_0)
	.align		4
.L_0:
        /*0004*/ 	.word	index@(_Z4GemmILi128ELi8ELi128ELi8ELi8ELb0EEvPfS0_S0_iii)
        /*0008*/ 	.word	0x0000007a


	//----- nvinfo : EIATTR_FRAME_SIZE
	.align		4
.L_1:
        /*000c*/ 	.byte	0x04, 0x11
        /*000e*/ 	.short	(.L_3 - .L_2)
	.align		4
.L_2:
        /*0010*/ 	.word	index@(_Z4GemmILi128ELi8ELi128ELi8ELi8ELb0EEvPfS0_S0_iii)
        /*0014*/ 	.word	0x00000000


	//----- nvinfo : EIATTR_MIN_STACK_SIZE
	.align		4
.L_3:
        /*0018*/ 	.byte	0x04, 0x12
        /*001a*/ 	.short	(.L_5 - .L_4)
	.align		4
.L_4:
        /*001c*/ 	.word	index@(_Z4GemmILi128ELi8ELi128ELi8ELi8ELb0EEvPfS0_S0_iii)
        /*0020*/ 	.word	0x00000000
.L_5:


//--------------------- .nv.compat                --------------------------
	.section	.nv.compat,"",@"SHT_CUDA_COMPAT_INFO"
	.align	4
        /*0000*/ 	.byte	0x02, 0x09, 0x00, 0x00, 0x02, 0x02, 0x01, 0x00, 0x02, 0x05, 0x05, 0x00, 0x03, 0x07, 0x01, 0x01
        /*0010*/ 	.byte	0x02, 0x03, 0x00, 0x00, 0x02, 0x06, 0x01, 0x00, 0x04, 0x0b, 0x08, 0x00, 0x09, 0x00, 0x00, 0x00
        /*0020*/ 	.byte	0x00, 0x00, 0x00, 0x00


//--------------------- .nv.info._Z4GemmILi128ELi8ELi128ELi8ELi8ELb0EEvPfS0_S0_iii --------------------------
	.section	.nv.info._Z4GemmILi128ELi8ELi128ELi8ELi8ELb0EEvPfS0_S0_iii,"",@"SHT_CUDA_INFO"
	.sectionflags	@""
	.align	4


	//----- nvinfo : EIATTR_CUDA_API_VERSION
	.align		4
        /*0000*/ 	.byte	0x04, 0x37
        /*0002*/ 	.short	(.L_7 - .L_6)
.L_6:
        /*0004*/ 	.word	0x00000082


	//----- nvinfo : EIATTR_KPARAM_INFO
	.align		4
.L_7:
        /*0008*/ 	.byte	0x04, 0x17
        /*000a*/ 	.short	(.L_9 - .L_8)
.L_8:
        /*000c*/ 	.word	0x00000000
        /*0010*/ 	.short	0x0005
        /*0012*/ 	.short	0x0020
        /*0014*/ 	.byte	0x00, 0xf0, 0x11, 0x00


	//----- nvinfo : EIATTR_KPARAM_INFO
	.align		4
.L_9:
        /*0018*/ 	.byte	0x04, 0x17
        /*001a*/ 	.short	(.L_11 - .L_10)
.L_10:
        /*001c*/ 	.word	0x00000000
        /*0020*/ 	.short	0x0004
        /*0022*/ 	.short	0x001c
        /*0024*/ 	.byte	0x00, 0xf0, 0x11, 0x00


	//----- nvinfo : EIATTR_KPARAM_INFO
	.align		4
.L_11:
        /*0028*/ 	.byte	0x04, 0x17
        /*002a*/ 	.short	(.L_13 - .L_12)
.L_12:
        /*002c*/ 	.word	0x00000000
        /*0030*/ 	.short	0x0003
        /*0032*/ 	.short	0x0018
        /*0034*/ 	.byte	0x00, 0xf0, 0x11, 0x00


	//----- nvinfo : EIATTR_KPARAM_INFO
	.align		4
.L_13:
        /*0038*/ 	.byte	0x04, 0x17
        /*003a*/ 	.short	(.L_15 - .L_14)
.L_14:
        /*003c*/ 	.word	0x00000000
        /*0040*/ 	.short	0x0002
        /*0042*/ 	.short	0x0010
        /*0044*/ 	.byte	0x00, 0xf5, 0x21, 0x00


	//----- nvinfo : EIATTR_KPARAM_INFO
	.align		4
.L_15:
        /*0048*/ 	.byte	0x04, 0x17
        /*004a*/ 	.short	(.L_17 - .L_16)
.L_16:
        /*004c*/ 	.word	0x00000000
        /*0050*/ 	.short	0x0001
        /*0052*/ 	.short	0x0008
        /*0054*/ 	.byte	0x00, 0xf5, 0x21, 0x00


	//----- nvinfo : EIATTR_KPARAM_INFO
	.align		4
.L_17:
        /*0058*/ 	.byte	0x04, 0x17
        /*005a*/ 	.short	(.L_19 - .L_18)
.L_18:
        /*005c*/ 	.word	0x00000000
        /*0060*/ 	.short	0x0000
        /*0062*/ 	.short	0x0000
        /*0064*/ 	.byte	0x00, 0xf5, 0x21, 0x00


	//----- nvinfo : EIATTR_SPARSE_MMA_MASK
	.align		4
.L_19:
        /*0068*/ 	.byte	0x03, 0x50
        /*006a*/ 	.short	0x0000


	//----- nvinfo : EIATTR_MAXREG_COUNT
	.align		4
        /*006c*/ 	.byte	0x03, 0x1b
        /*006e*/ 	.short	0x00ff


	//----- nvinfo : EIATTR_NUM_BARRIERS
	.align		4
        /*0070*/ 	.byte	0x02, 0x4c
        /*0072*/ 	.byte	0x01
	.zero		1


	//----- nvinfo : EIATTR_MERCURY_ISA_VERSION
	.align		4
        /*0074*/ 	.byte	0x03, 0x5f
        /*0076*/ 	.short	0x0101


	//----- nvinfo : EIATTR_VRC_CTA_INIT_COUNT
	.align		4
        /*0078*/ 	.byte	0x02, 0x4a
	.zero		1
	.zero		1


	//----- nvinfo : EIATTR_EXIT_INSTR_OFFSETS
	.align		4
        /*007c*/ 	.byte	0x04, 0x1c
        /*007e*/ 	.short	(.L_21 - .L_20)


	//   ....[0]....
.L_20:
        /*0080*/ 	.word	0x00002da0


	//----- nvinfo : EIATTR_CBANK_PARAM_SIZE
	.align		4
.L_21:
        /*0084*/ 	.byte	0x03, 0x19
        /*0086*/ 	.short	0x0024


	//----- nvinfo : EIATTR_PARAM_CBANK
	.align		4
        /*0088*/ 	.byte	0x04, 0x0a
        /*008a*/ 	.short	(.L_23 - .L_22)
	.align		4
.L_22:
        /*008c*/ 	.word	index@(.nv.constant0._Z4GemmILi128ELi8ELi128ELi8ELi8ELb0EEvPfS0_S0_iii)
        /*0090*/ 	.short	0x0380
        /*0092*/ 	.short	0x0024


	//----- nvinfo : EIATTR_SW_WAR
	.align		4
.L_23:
        /*0094*/ 	.byte	0x04, 0x36
        /*0096*/ 	.short	(.L_25 - .L_24)
.L_24:
        /*0098*/ 	.word	0x00000008
.L_25:


//--------------------- .nv.callgraph             --------------------------
	.section	.nv.callgraph,"",@"SHT_CUDA_CALLGRAPH"
	.align	4
	.sectionentsize	8
	.align		4
        /*0000*/ 	.word	0x00000000
	.align		4
        /*0004*/ 	.word	0xffffffff
	.align		4
        /*0008*/ 	.word	0x00000000
	.align		4
        /*000c*/ 	.word	0xfffffffe
	.align		4
        /*0010*/ 	.word	0x00000000
	.align		4
        /*0014*/ 	.word	0xfffffffd
	.align		4
        /*0018*/ 	.word	0x00000000
	.align		4
        /*001c*/ 	.word	0xfffffffc


//--------------------- .text._Z4GemmILi128ELi8ELi128ELi8ELi8ELb0EEvPfS0_S0_iii --------------------------
	.section	.text._Z4GemmILi128ELi8ELi128ELi8ELi8ELb0EEvPfS0_S0_iii,"ax",@progbits
	.align	128
        .global         _Z4GemmILi128ELi8ELi128ELi8ELi8ELb0EEvPfS0_S0_iii
        .type           _Z4GemmILi128ELi8ELi128ELi8ELi8ELb0EEvPfS0_S0_iii,@function
        .size           _Z4GemmILi128ELi8ELi128ELi8ELi8ELb0EEvPfS0_S0_iii,(.L_x_3 - _Z4GemmILi128ELi8ELi128ELi8ELi8ELb0EEvPfS0_S0_iii)
        .other          _Z4GemmILi128ELi8ELi128ELi8ELi8ELb0EEvPfS0_S0_iii,@"STO_CUDA_ENTRY STV_DEFAULT"
_Z4GemmILi128ELi8ELi128ELi8ELi8ELb0EEvPfS0_S0_iii:
.text._Z4GemmILi128ELi8ELi128ELi8ELi8ELb0EEvPfS0_S0_iii:
[----:B------:R-:W-:Y:S01]  /*0000*/  LDC R1, c[0x0][0x37c] ;  /* 0x0000df00ff017b82 */ /* 0x000fe20000000800 */
[----:B------:R-:W0:Y:S07]  /*0010*/  S2R R10, SR_TID.X ;  /* 0x00000000000a7919 */ /* 0x000e2e0000002100 */
[----:B------:R-:W1:Y:S01]  /*0020*/  S2UR UR4, SR_CTAID.Y ;  /* 0x00000000000479c3 */ /* 0x000e620000002600 */
[----:B------:R-:W2:Y:S01]  /*0030*/  LDCU.64 UR6, c[0x0][0x380] ;  /* 0x00007000ff0677ac */ /* 0x000ea20008000a00 */
[----:B------:R-:W3:Y:S01]  /*0040*/  S2R R17, SR_TID.Y ;  /* 0x0000000000117919 */ /* 0x000ee20000002200 */
[----:B------:R-:W4:Y:S01]  /*0050*/  LDCU UR10, c[0x0][0x39c] ;  /* 0x00007380ff0a77ac */ /* 0x000f220008000800 */
[----:B------:R-:W5:Y:S04]  /*0060*/  S2R R7, SR_CTAID.X ;  /* 0x0000000000077919 */ /* 0x000f680000002500 */
[----:B------:R-:W1:Y:S01]  /*0070*/  LDC R8, c[0x0][0x3a0] ;  /* 0x0000e800ff087b82 */ /* 0x000e620000000800 */
[----:B------:R-:W4:Y:S07]  /*0080*/  LDCU.64 UR8, c[0x0][0x358] ;  /* 0x00006b00ff0877ac */ /* 0x000f2e0008000a00 */
[----:B------:R-:W4:Y:S01]  /*0090*/  LDC.64 R4, c[0x0][0x388] ;  /* 0x0000e200ff047b82 */ /* 0x000f220000000a00 */
[----:B0-----:R-:W-:-:S02]  /*00a0*/  SHF.L.U32 R3, R10, 0x2, RZ ;  /* 0x000000020a037819 */ /* 0x001fc400000006ff */
[----:B---3--:R-:W-:Y:S02]  /*00b0*/  LEA R0, R17, R10, 0x4 ;  /* 0x0000000a11007211 */ /* 0x008fe400078e20ff */
[----:B------:R-:W-:Y:S02]  /*00c0*/  LOP3.LUT R3, R3, 0x4, RZ, 0xc0, !PT ;  /* 0x0000000403037812 */ /* 0x000fe400078ec0ff */
[----:B------:R-:W-:-:S04]  /*00d0*/  LOP3.LUT R2, R0, 0xffff, RZ, 0xc0, !PT ;  /* 0x0000ffff00027812 */ /* 0x000fc800078ec0ff */
[----:B------:R-:W-:-:S04]  /*00e0*/  SHF.R.U32.HI R2, RZ, 0x1, R2 ;  /* 0x00000001ff027819 */ /* 0x000fc80000011602 */
[----:B------:R-:W-:Y:S01]  /*00f0*/  LOP3.LUT R6, R2, 0xffff, RZ, 0xc0, !PT ;  /* 0x0000ffff02067812 */ /* 0x000fe200078ec0ff */
[----:B-1----:R-:W-:-:S04]  /*0100*/  IMAD R2, R8, UR4, RZ ;  /* 0x0000000408027c24 */ /* 0x002fc8000f8e02ff */
[----:B------:R-:W-:Y:S01]  /*0110*/  IMAD R8, R6, R8, R3 ;  /* 0x0000000806087224 */ /* 0x000fe200078e0203 */
[----:B------:R-:W-:Y:S02]  /*0120*/  SHF.L.U32 R3, R2, 0x7, RZ ;  /* 0x0000000702037819 */ /* 0x000fe400000006ff */
[----:B------:R-:W-:Y:S02]  /*0130*/  SHF.L.U32 R2, R0, 0x2, RZ ;  /* 0x0000000200027819 */ /* 0x000fe400000006ff */
[----:B------:R-:W-:Y:S02]  /*0140*/  SHF.R.S32.HI R12, RZ, 0x1f, R8 ;  /* 0x0000001fff0c7819 */ /* 0x000fe40000011408 */
[C---:B------:R-:W-:Y:S02]  /*0150*/  IADD3 R9, P0, PT, R3.reuse, R8, RZ ;  /* 0x0000000803097210 */ /* 0x040fe40007f1e0ff */
[----:B------:R-:W-:Y:S02]  /*0160*/  LOP3.LUT R8, R2, 0x7c, RZ, 0xc0, !PT ;  /* 0x0000007c02087812 */ /* 0x000fe400078ec0ff */
[----:B------:R-:W-:-:S02]  /*0170*/  LEA.HI.X.SX32 R12, R3, R12, 0x1, P0 ;  /* 0x0000000c030c7211 */ /* 0x000fc400000f0eff */
[----:B-----5:R-:W-:Y:S02]  /*0180*/  SHF.L.U32 R3, R7, 0x7, RZ ;  /* 0x0000000707037819 */ /* 0x020fe400000006ff */
[----:B------:R-:W-:Y:S02]  /*0190*/  SHF.R.U32.HI R7, RZ, 0x5, R0 ;  /* 0x00000005ff077819 */ /* 0x000fe40000011600 */
[----:B--2---:R-:W-:Y:S01]  /*01a0*/  LEA R2, P0, R9, UR6, 0x2 ;  /* 0x0000000609027c11 */ /* 0x004fe2000f8010ff */
[----:B----4-:R-:W-:-:S03]  /*01b0*/  IMAD.WIDE.U32 R4, R3, 0x4, R4 ;  /* 0x0000000403047825 */ /* 0x010fc600078e0004 */
[----:B------:R-:W-:Y:S01]  /*01c0*/  LEA.HI.X R3, R9, UR7, R12, 0x2, P0 ;  /* 0x0000000709037c11 */ /* 0x000fe200080f140c */
[----:B------:R-:W-:-:S04]  /*01d0*/  IMAD R9, R7, UR10, R8 ;  /* 0x0000000a07097c24 */ /* 0x000fc8000f8e0208 */
[----:B------:R-:W-:Y:S01]  /*01e0*/  IMAD.WIDE R4, R9, 0x4, R4 ;  /* 0x0000000409047825 */ /* 0x000fe200078e0204 */
[----:B------:R-:W2:Y:S04]  /*01f0*/  LDG.E.128.CONSTANT R92, desc[UR8][R2.64] ;  /* 0x00000008025c7981 */ /* 0x000ea8000c1e9d00 */
[----:B------:R0:W3:Y:S01]  /*0200*/  LDG.E.128.CONSTANT R12, desc[UR8][R4.64] ;  /* 0x00000008040c7981 */ /* 0x0000e2000c1e9d00 */
[----:B------:R-:W1:Y:S01]  /*0210*/  S2UR UR6, SR_CgaCtaId ;  /* 0x00000000000679c3 */ /* 0x000e620000008800 */
[----:B------:R-:W-:Y:S01]  /*0220*/  UMOV UR4, 0x400 ;  /* 0x0000040000047882 */ /* 0x000fe20000000000 */
[----:B------:R-:W-:Y:S01]  /*0230*/  SHF.L.U32 R9, R10, 0xb, RZ ;  /* 0x0000000b0a097819 */ /* 0x000fe200000006ff */
[----:B------:R-:W-:Y:S01]  /*0240*/  UIADD3 UR5, UPT, UPT, UR4, 0x2000, URZ ;  /* 0x0000200004057890 */ /* 0x000fe2000fffe0ff */
[----:B------:R-:W-:-:S02]  /*0250*/  SHF.L.U32 R0, R0, 0x4, RZ ;  /* 0x0000000400007819 */ /* 0x000fc400000006ff */
[----:B------:R-:W-:Y:S02]  /*0260*/  CS2R R98, SRZ ;  /* 0x0000000000627805 */ /* 0x000fe4000001ff00 */
[----:B------:R-:W-:Y:S02]  /*0270*/  LOP3.LUT R9, R9, 0x800, RZ, 0xc0, !PT ;  /* 0x0000080009097812 */ /* 0x000fe400078ec0ff */
[----:B------:R-:W-:Y:S02]  /*0280*/  CS2R R96, SRZ ;  /* 0x0000000000607805 */ /* 0x000fe4000001ff00 */
[----:B------:R-:W-:Y:S01]  /*0290*/  LOP3.LUT R11, R0, 0x1f0, RZ, 0xc0, !PT ;  /* 0x000001f0000b7812 */ /* 0x000fe200078ec0ff */
[----:B0-----:R-:W-:Y:S01]  /*02a0*/  HFMA2 R5, -RZ, RZ, 0, 5.9604644775390625e-08 ;  /* 0x00000001ff057431 */ /* 0x001fe200000001ff */
[----:B------:R-:W-:Y:S02]  /*02b0*/  CS2R R90, SRZ ;  /* 0x00000000005a7805 */ /* 0x000fe4000001ff00 */
[----:B------:R-:W-:-:S02]  /*02c0*/  CS2R R88, SRZ ;  /* 0x0000000000587805 */ /* 0x000fc4000001ff00 */
[----:B------:R-:W-:Y:S02]  /*02d0*/  CS2R R86, SRZ ;  /* 0x0000000000567805 */ /* 0x000fe4000001ff00 */
[----:B------:R-:W-:Y:S02]  /*02e0*/  CS2R R84, SRZ ;  /* 0x0000000000547805 */ /* 0x000fe4000001ff00 */
[----:B------:R-:W-:Y:S02]  /*02f0*/  CS2R R82, SRZ ;  /* 0x0000000000527805 */ /* 0x000fe4000001ff00 */
[----:B------:R-:W-:Y:S02]  /*0300*/  CS2R R80, SRZ ;  /* 0x0000000000507805 */ /* 0x000fe4000001ff00 */
[----:B------:R-:W-:Y:S02]  /*0310*/  CS2R R78, SRZ ;  /* 0x00000000004e7805 */ /* 0x000fe4000001ff00 */
[----:B------:R-:W-:-:S02]  /*0320*/  CS2R R76, SRZ ;  /* 0x00000000004c7805 */ /* 0x000fc4000001ff00 */
[----:B------:R-:W-:Y:S02]  /*0330*/  CS2R R74, SRZ ;  /* 0x00000000004a7805 */ /* 0x000fe4000001ff00 */
[----:B------:R-:W-:Y:S02]  /*0340*/  CS2R R72, SRZ ;  /* 0x0000000000487805 */ /* 0x000fe4000001ff00 */
[----:B------:R-:W-:Y:S02]  /*0350*/  CS2R R70, SRZ ;  /* 0x0000000000467805 */ /* 0x000fe4000001ff00 */
[----:B------:R-:W-:Y:S02]  /*0360*/  CS2R R68, SRZ ;  /* 0x0000000000447805 */ /* 0x000fe4000001ff00 */
[----:B------:R-:W-:Y:S02]  /*0370*/  CS2R R66, SRZ ;  /* 0x0000000000427805 */ /* 0x000fe4000001ff00 */
[----:B------:R-:W-:Y:S01]  /*0380*/  CS2R R64, SRZ ;  /* 0x0000000000407805 */ /* 0x000fe2000001ff00 */
[----:B-1----:R-:W-:Y:S01]  /*0390*/  ULEA UR4, UR6, UR4, 0x18 ;  /* 0x0000000406047291 */ /* 0x002fe2000f8ec0ff */
[----:B------:R-:W-:Y:S01]  /*03a0*/  CS2R R62, SRZ ;  /* 0x00000000003e7805 */ /* 0x000fe2000001ff00 */
[----:B------:R-:W-:Y:S01]  /*03b0*/  ULEA UR5, UR6, UR5, 0x18 ;  /* 0x0000000506057291 */ /* 0x000fe2000f8ec0ff */
[----:B------:R-:W-:-:S02]  /*03c0*/  CS2R R60, SRZ ;  /* 0x00000000003c7805 */ /* 0x000fc4000001ff00 */
[----:B------:R-:W-:Y:S02]  /*03d0*/  CS2R R42, SRZ ;  /* 0x00000000002a7805 */ /* 0x000fe4000001ff00 */
[----:B------:R-:W-:Y:S02]  /*03e0*/  CS2R R40, SRZ ;  /* 0x0000000000287805 */ /* 0x000fe4000001ff00 */
[----:B------:R-:W-:Y:S02]  /*03f0*/  IADD3 R9, PT, PT, R9, UR4, RZ ;  /* 0x0000000409097c10 */ /* 0x000fe4000fffe0ff */
[----:B------:R-:W-:Y:S02]  /*0400*/  CS2R R38, SRZ ;  /* 0x0000000000267805 */ /* 0x000fe4000001ff00 */
[----:B------:R-:W-:Y:S02]  /*0410*/  LEA R0, R7, UR5, 0x9 ;  /* 0x0000000507007c11 */ /* 0x000fe4000f8e48ff */
[----:B------:R-:W-:-:S02]  /*0420*/  CS2R R36, SRZ ;  /* 0x0000000000247805 */ /* 0x000fc4000001ff00 */
[----:B------:R-:W-:Y:S02]  /*0430*/  LEA R9, R6, R9, 0x2 ;  /* 0x0000000906097211 */ /* 0x000fe400078e10ff */
[----:B------:R-:W-:Y:S02]  /*0440*/  CS2R R34, SRZ ;  /* 0x0000000000227805 */ /* 0x000fe4000001ff00 */
[----:B------:R-:W-:Y:S02]  /*0450*/  IADD3 R0, PT, PT, R0, R11, RZ ;  /* 0x0000000b00007210 */ /* 0x000fe40007ffe0ff */
[----:B------:R-:W-:Y:S02]  /*0460*/  CS2R R32, SRZ ;  /* 0x0000000000207805 */ /* 0x000fe4000001ff00 */
[----:B------:R-:W-:Y:S02]  /*0470*/  LEA R4, R10, UR5, 0x5 ;  /* 0x000000050a047c11 */ /* 0x000fe4000f8e28ff */
[----:B------:R-:W-:-:S02]  /*0480*/  CS2R R30, SRZ ;  /* 0x00000000001e7805 */ /* 0x000fc4000001ff00 */
[----:B------:R-:W-:Y:S02]  /*0490*/  IADD3 R7, PT, PT, R7, 0x8, RZ ;  /* 0x0000000807077810 */ /* 0x000fe40007ffe0ff */
[----:B------:R-:W-:Y:S02]  /*04a0*/  CS2R R28, SRZ ;  /* 0x00000000001c7805 */ /* 0x000fe4000001ff00 */
[----:B------:R-:W-:Y:S02]  /*04b0*/  CS2R R26, SRZ ;  /* 0x00000000001a7805 */ /* 0x000fe4000001ff00 */
[----:B------:R-:W-:Y:S02]  /*04c0*/  CS2R R24, SRZ ;  /* 0x0000000000187805 */ /* 0x000fe4000001ff00 */
[----:B------:R-:W-:Y:S01]  /*04d0*/  CS2R R22, SRZ ;  /* 0x0000000000167805 */ /* 0x000fe2000001ff00 */
[----:B------:R-:W-:Y:S01]  /*04e0*/  IMAD R6, R7, UR10, R8 ;  /* 0x0000000a07067c24 */ /* 0x000fe2000f8e0208 */
[----:B------:R-:W-:-:S02]  /*04f0*/  CS2R R20, SRZ ;  /* 0x0000000000147805 */ /* 0x000fc4000001ff00 */
[----:B------:R-:W-:Y:S01]  /*0500*/  CS2R R18, SRZ ;  /* 0x0000000000127805 */ /* 0x000fe2000001ff00 */
[----:B--2---:R-:W-:Y:S04]  /*0510*/  STS [R9], R92 ;  /* 0x0000005c09007388 */ /* 0x004fe80000000800 */
[----:B------:R-:W-:Y:S04]  /*0520*/  STS [R9+0x200], R93 ;  /* 0x0002005d09007388 */ /* 0x000fe80000000800 */
[----:B------:R-:W-:Y:S04]  /*0530*/  STS [R9+0x400], R94 ;  /* 0x0004005e09007388 */ /* 0x000fe80000000800 */
[----:B------:R-:W-:Y:S04]  /*0540*/  STS [R9+0x600], R95 ;  /* 0x0006005f09007388 */ /* 0x000fe80000000800 */
[----:B---3--:R0:W-:Y:S01]  /*0550*/  STS.128 [R0], R12 ;  /* 0x0000000c00007388 */ /* 0x0081e20000000c00 */
[----:B------:R-:W-:Y:S01]  /*0560*/  BAR.SYNC.DEFER_BLOCKING 0x0 ;  /* 0x0000000000007b1d */ /* 0x000fe20000010000 */
[----:B0-----:R-:W-:-:S02]  /*0570*/  LEA R0, R17, UR4, 0x5 ;  /* 0x0000000411007c11 */ /* 0x001fc4000f8e28ff */
[----:B------:R-:W-:-:S03]  /*0580*/  CS2R R16, SRZ ;  /* 0x0000000000107805 */ /* 0x000fc6000001ff00 */
[----:B------:R-:W-:Y:S01]  /*0590*/  UMOV UR4, URZ ;  /* 0x000000ff00047c82 */ /* 0x000fe20008000000 */
[----:B------:R-:W0:Y:S04]  /*05a0*/  LDS.128 R56, [R0] ;  /* 0x0000000000387984 */ /* 0x000e280000000c00 */
[----:B------:R-:W1:Y:S04]  /*05b0*/  LDS.128 R52, [R0+0x10] ;  /* 0x0000100000347984 */ /* 0x000e680000000c00 */
[----:B------:R-:W2:Y:S04]  /*05c0*/  LDS.128 R48, [R4] ;  /* 0x0000000004307984 */ /* 0x000ea80000000c00 */
[----:B------:R3:W4:Y:S02]  /*05d0*/  LDS.128 R44, [R4+0x10] ;  /* 0x00001000042c7984 */ /* 0x0007240000000c00 */
[----:B---3--:R-:W-:-:S04]  /*05e0*/  IADD3 R4, P0, PT, R2, 0x20, RZ ;  /* 0x0000002002047810 */ /* 0x008fc80007f1e0ff */
[----:B------:R-:W-:-:S09]  /*05f0*/  IADD3.X R3, PT, PT, RZ, R3, RZ, P0, !PT ;  /* 0x00000003ff037210 */ /* 0x000fd200007fe4ff */
.L_x_1:
[----:B------:R-:W3:Y:S01]  /*0600*/  S2R R105, SR_CgaCtaId ;  /* 0x0000000000697919 */ /* 0x000ee20000008800 */
[-C--:B0---4-:R-:W-:Y:S01]  /*0610*/  FFMA R9, R44, R56.reuse, R20 ;  /* 0x000000382c097223 */ /* 0x091fe20000000014 */
[----:B------:R-:W-:Y:S01]  /*0620*/  MOV R20, 0x400 ;  /* 0x0000040000147802 */ /* 0x000fe20000000f00 */
[-C--:B--2---:R-:W-:Y:S01]  /*0630*/  FFMA R118, R48, R56.reuse, R16 ;  /* 0x0000003830767223 */ /* 0x084fe20000000010 */
[----:B------:R-:W0:Y:S01]  /*0640*/  S2R R2, SR_TID.Y ;  /* 0x0000000000027919 */ /* 0x000e220000002200 */
[----:B------:R-:W-:Y:S01]  /*0650*/  SHF.L.U32 R8, R5, 0xc, RZ ;  /* 0x0000000c05087819 */ /* 0x000fe200000006ff */
[-C--:B------:R-:W-:Y:S01]  /*0660*/  FFMA R10, R45, R56.reuse, R21 ;  /* 0x000000382d0a7223 */ /* 0x080fe20000000015 */
[----:B------:R-:W-:Y:S01]  /*0670*/  IADD3 R16, PT, PT, R20, 0x2000, RZ ;  /* 0x0000200014107810 */ /* 0x000fe20007ffe0ff */
[----:B------:R-:W2:Y:S01]  /*0680*/  S2R R0, SR_TID.X ;  /* 0x0000000000007919 */ /* 0x000ea20000002100 */
[----:B------:R-:W-:Y:S01]  /*0690*/  LOP3.LUT R8, R8, 0x1000, RZ, 0x3c, !PT ;  /* 0x0000100008087812 */ /* 0x000fe200078e3cff */
[-C--:B------:R-:W-:Y:S01]  /*06a0*/  FFMA R112, R49, R56.reuse, R17 ;  /* 0x0000003831707223 */ /* 0x080fe20000000011 */
[-C--:B------:R-:W-:Y:S01]  /*06b0*/  FFMA R7, R51, R56.reuse, R19 ;  /* 0x0000003833077223 */ /* 0x080fe20000000013 */
[-C--:B------:R-:W-:Y:S01]  /*06c0*/  FFMA R11, R46, R56.reuse, R22 ;  /* 0x000000382e0b7223 */ /* 0x080fe20000000016 */
[-C--:B------:R-:W-:Y:S01]  /*06d0*/  FFMA R103, R50, R56.reuse, R18 ;  /* 0x0000003832677223 */ /* 0x080fe20000000012 */
[----:B------:R-:W-:Y:S01]  /*06e0*/  FFMA R23, R47, R56, R23 ;  /* 0x000000382f177223 */ /* 0x000fe20000000017 */
[-C--:B------:R-:W-:Y:S01]  /*06f0*/  FFMA R110, R44, R57.reuse, R28 ;  /* 0x000000392c6e7223 */ /* 0x080fe2000000001c */
[-C--:B------:R-:W-:Y:S01]  /*0700*/  FFMA R109, R45, R57.reuse, R29 ;  /* 0x000000392d6d7223 */ /* 0x080fe2000000001d */
[-C--:B------:R-:W-:Y:S01]  /*0710*/  FFMA R108, R46, R57.reuse, R30 ;  /* 0x000000392e6c7223 */ /* 0x080fe2000000001e */
[-C--:B------:R-:W-:Y:S01]  /*0720*/  FFMA R107, R47, R57.reuse, R31 ;  /* 0x000000392f6b7223 */ /* 0x080fe2000000001f */
[-C--:B------:R-:W-:Y:S01]  /*0730*/  FFMA R116, R48, R57.reuse, R24 ;  /* 0x0000003930747223 */ /* 0x080fe20000000018 */
[-C--:B------:R-:W-:Y:S01]  /*0740*/  FFMA R114, R49, R57.reuse, R25 ;  /* 0x0000003931727223 */ /* 0x080fe20000000019 */
[-C--:B------:R-:W-:Y:S01]  /*0750*/  FFMA R113, R50, R57.reuse, R26 ;  /* 0x0000003932717223 */ /* 0x080fe2000000001a */
[----:B------:R-:W-:Y:S01]  /*0760*/  FFMA R101, R51, R57, R27 ;  /* 0x0000003933657223 */ /* 0x000fe2000000001b */
        /* <DEDUP_REMOVED lines=9> */
[C---:B---3--:R-:W-:Y:S01]  /*0800*/  LEA R20, R105.reuse, R20, 0x18 ;  /* 0x0000001469147211 */ /* 0x048fe200078ec0ff */
[----:B------:R-:W-:Y:S01]  /*0810*/  FFMA R32, R48, R58, R32 ;  /* 0x0000003a30207223 */ /* 0x000fe20000000020 */
[----:B------:R-:W-:Y:S01]  /*0820*/  LEA R21, R105, R16, 0x18 ;  /* 0x0000001069157211 */ /* 0x000fe200078ec0ff */
[----:B------:R-:W-:Y:S01]  /*0830*/  FFMA R105, R45, R59, R61 ;  /* 0x0000003b2d697223 */ /* 0x000fe2000000003d */
[----:B------:R-:W-:Y:S01]  /*0840*/  IADD3 R17, PT, PT, R20, R8, RZ ;  /* 0x0000000814117210 */ /* 0x000fe20007ffe0ff */
[----:B------:R-:W-:Y:S01]  /*0850*/  FFMA R33, R49, R58, R33 ;  /* 0x0000003a31217223 */ /* 0x000fe20000000021 */
[----:B------:R-:W-:Y:S01]  /*0860*/  IADD3 R19, PT, PT, R21, R8, RZ ;  /* 0x0000000815137210 */ /* 0x000fe20007ffe0ff */
[-C--:B------:R-:W-:Y:S01]  /*0870*/  FFMA R34, R50, R58.reuse, R34 ;  /* 0x0000003a32227223 */ /* 0x080fe20000000022 */
[----:B0-----:R-:W-:Y:S01]  /*0880*/  LEA R8, R2, R17, 0x5 ;  /* 0x0000001102087211 */ /* 0x001fe200078e28ff */
[----:B------:R-:W-:Y:S01]  /*0890*/  FFMA R102, R51, R58, R35 ;  /* 0x0000003a33667223 */ /* 0x000fe20000000023 */
[----:B--2---:R-:W-:Y:S01]  /*08a0*/  LEA R22, R0, R19, 0x5 ;  /* 0x0000001300167211 */ /* 0x004fe200078e28ff */
[-C--:B-1----:R-:W-:Y:S01]  /*08b0*/  FFMA R64, R48, R52.reuse, R64 ;  /* 0x0000003430407223 */ /* 0x082fe20000000040 */
[-C--:B------:R-:W-:Y:S01]  /*08c0*/  FFMA R65, R49, R52.reuse, R65 ;  /* 0x0000003431417223 */ /* 0x080fe20000000041 */
[----:B------:R-:W-:Y:S01]  /*08d0*/  LDS.128 R28, [R8+0x200] ;  /* 0x00020000081c7984 */ /* 0x000fe20000000c00 */
[-C--:B------:R-:W-:Y:S01]  /*08e0*/  FFMA R66, R50, R52.reuse, R66 ;  /* 0x0000003432427223 */ /* 0x080fe20000000042 */
[----:B------:R-:W-:Y:S01]  /*08f0*/  FFMA R67, R51, R52, R67 ;  /* 0x0000003433437223 */ /* 0x000fe20000000043 */
[-C--:B------:R-:W-:Y:S01]  /*0900*/  FFMA R72, R48, R53.reuse, R72 ;  /* 0x0000003530487223 */ /* 0x080fe20000000048 */
[----:B------:R-:W0:Y:S01]  /*0910*/  LDS.128 R16, [R22+0x200] ;  /* 0x0002000016107984 */ /* 0x000e220000000c00 */
[-C--:B------:R-:W-:Y:S01]  /*0920*/  FFMA R73, R49, R53.reuse, R73 ;  /* 0x0000003531497223 */ /* 0x080fe20000000049 */
[-C--:B------:R-:W-:Y:S01]  /*0930*/  FFMA R74, R50, R53.reuse, R74 ;  /* 0x00000035324a7223 */ /* 0x080fe2000000004a */
[----:B------:R-:W-:Y:S01]  /*0940*/  FFMA R75, R51, R53, R75 ;  /* 0x00000035334b7223 */ /* 0x000fe2000000004b */
[----:B------:R-:W1:Y:S01]  /*0950*/  LDS.128 R24, [R8+0x210] ;  /* 0x0002100008187984 */ /* 0x000e620000000c00 */
[-C--:B------:R-:W-:Y:S01]  /*0960*/  FFMA R80, R48, R54.reuse, R80 ;  /* 0x0000003630507223 */ /* 0x080fe20000000050 */
[-C--:B------:R-:W-:Y:S01]  /*0970*/  FFMA R81, R49, R54.reuse, R81 ;  /* 0x0000003631517223 */ /* 0x080fe20000000051 */
[-C--:B------:R-:W-:Y:S01]  /*0980*/  FFMA R82, R50, R54.reuse, R82 ;  /* 0x0000003632527223 */ /* 0x080fe20000000052 */
[----:B------:R-:W-:Y:S01]  /*0990*/  FFMA R83, R51, R54, R83 ;  /* 0x0000003633537223 */ /* 0x000fe20000000053 */
[-C--:B------:R-:W-:Y:S01]  /*09a0*/  FFMA R38, R48, R55.reuse, R88 ;  /* 0x0000003730267223 */ /* 0x080fe20000000058 */
[-C--:B------:R-:W-:Y:S01]  /*09b0*/  FFMA R36, R49, R55.reuse, R89 ;  /* 0x0000003731247223 */ /* 0x080fe20000000059 */
[-C--:B------:R-:W-:Y:S01]  /*09c0*/  FFMA R90, R50, R55.reuse, R90 ;  /* 0x00000037325a7223 */ /* 0x080fe2000000005a */
[----:B------:R-:W-:Y:S01]  /*09d0*/  FFMA R59, R51, R55, R91 ;  /* 0x00000037333b7223 */ /* 0x000fe2000000005b */
[-C--:B------:R-:W-:Y:S01]  /*09e0*/  FFMA R57, R45, R58.reuse, R37 ;  /* 0x0000003a2d397223 */ /* 0x080fe20000000025 */
[----:B------:R-:W2:Y:S01]  /*09f0*/  LDS.128 R48, [R22+0x210] ;  /* 0x0002100016307984 */ /* 0x000ea20000000c00 */
[----:B------:R-:W-:Y:S01]  /*0a00*/  FFMA R58, R47, R58, R39 ;  /* 0x0000003a2f3a7223 */ /* 0x000fe20000000027 */
[C---:B------:R-:W-:Y:S01]  /*0a10*/  FFMA R68, R44.reuse, R52, R68 ;  /* 0x000000342c447223 */ /* 0x040fe20000000044 */
        /* <DEDUP_REMOVED lines=9> */
[-C--:B------:R-:W-:Y:S01]  /*0ab0*/  FFMA R88, R45, R55.reuse, R97 ;  /* 0x000000372d587223 */ /* 0x080fe20000000061 */
[CC--:B------:R-:W-:Y:S01]  /*0ac0*/  FFMA R117, R46.reuse, R55.reuse, R98 ;  /* 0x000000372e757223 */ /* 0x0c0fe20000000062 */
[----:B------:R-:W-:Y:S01]  /*0ad0*/  FFMA R119, R47, R55, R99 ;  /* 0x000000372f777223 */ /* 0x000fe20000000063 */
[-C--:B------:R-:W-:Y:S01]  /*0ae0*/  FFMA R69, R45, R52.reuse, R69 ;  /* 0x000000342d457223 */ /* 0x080fe20000000045 */
[-C--:B------:R-:W-:Y:S01]  /*0af0*/  FFMA R70, R46, R52.reuse, R70 ;  /* 0x000000342e467223 */ /* 0x080fe20000000046 */
[----:B------:R-:W-:Y:S01]  /*0b00*/  FFMA R71, R47, R52, R71 ;  /* 0x000000342f477223 */ /* 0x000fe20000000047 */
[----:B------:R-:W-:Y:S01]  /*0b10*/  UIADD3 UR4, UPT, UPT, UR4, 0x8, URZ ;  /* 0x0000000804047890 */ /* 0x000fe2000fffe0ff */
[C---:B0-----:R-:W-:Y:S01]  /*0b20*/  FFMA R91, R29.reuse, R19, R101 ;  /* 0x000000131d5b7223 */ /* 0x041fe20000000065 */
[-C--:B------:R-:W-:Y:S01]  /*0b30*/  FFMA R118, R28, R16.reuse, R118 ;  /* 0x000000101c767223 */ /* 0x080fe20000000076 */
[-C--:B------:R-:W-:Y:S01]  /*0b40*/  FFMA R116, R29, R16.reuse, R116 ;  /* 0x000000101d747223 */ /* 0x080fe20000000074 */
[-C--:B------:R-:W-:Y:S01]  /*0b50*/  FFMA R62, R30, R16.reuse, R32 ;  /* 0x000000101e3e7223 */ /* 0x080fe20000000020 */
[-C--:B------:R-:W-:Y:S01]  /*0b60*/  FFMA R115, R31, R16.reuse, R115 ;  /* 0x000000101f737223 */ /* 0x080fe20000000073 */
[-C--:B-1----:R-:W-:Y:S01]  /*0b70*/  FFMA R64, R24, R16.reuse, R64 ;  /* 0x0000001018407223 */ /* 0x082fe20000000040 */
        /* <DEDUP_REMOVED lines=20> */
[C---:B--2---:R-:W-:Y:S01]  /*0cc0*/  FFMA R113, R28.reuse, R48, R9 ;  /* 0x000000301c717223 */ /* 0x044fe20000000009 */
[C---:B------:R-:W-:Y:S01]  /*0cd0*/  FFMA R112, R28.reuse, R49, R10 ;  /* 0x000000311c707223 */ /* 0x040fe2000000000a */
[C---:B------:R-:W-:Y:S01]  /*0ce0*/  FFMA R59, R28.reuse, R50, R11 ;  /* 0x000000321c3b7223 */ /* 0x040fe2000000000b */
[----:B------:R-:W-:Y:S01]  /*0cf0*/  FFMA R111, R28, R51, R23 ;  /* 0x000000331c6f7223 */ /* 0x000fe20000000017 */
[C---:B------:R-:W-:Y:S01]  /*0d00*/  FFMA R110, R29.reuse, R48, R110 ;  /* 0x000000301d6e7223 */ /* 0x040fe2000000006e */
        /* <DEDUP_REMOVED lines=11> */
[----:B------:R-:W-:Y:S01]  /*0dc0*/  LDS.128 R32, [R8+0x400] ;  /* 0x0004000008207984 */ /* 0x000fe20000000c00 */
[-C--:B------:R-:W-:Y:S01]  /*0dd0*/  FFMA R66, R24, R18.reuse, R66 ;  /* 0x0000001218427223 */ /* 0x080fe20000000042 */
[CC--:B------:R-:W-:Y:S01]  /*0de0*/  FFMA R74, R25.reuse, R18.reuse, R74 ;  /* 0x00000012194a7223 */ /* 0x0c0fe2000000004a */
[----:B------:R-:W-:Y:S01]  /*0df0*/  FFMA R82, R26, R18, R82 ;  /* 0x000000121a527223 */ /* 0x000fe20000000052 */
[----:B------:R-:W0:Y:S01]  /*0e00*/  LDS.128 R28, [R22+0x410] ;  /* 0x00041000161c7984 */ /* 0x000e220000000c00 */
[-C--:B------:R-:W-:Y:S01]  /*0e10*/  FFMA R67, R24, R19.reuse, R67 ;  /* 0x0000001318437223 */ /* 0x080fe20000000043 */
[CC--:B------:R-:W-:Y:S01]  /*0e20*/  FFMA R75, R25.reuse, R19.reuse, R75 ;  /* 0x00000013194b7223 */ /* 0x0c0fe2000000004b */
[----:B------:R-:W-:Y:S01]  /*0e30*/  FFMA R83, R26, R19, R83 ;  /* 0x000000131a537223 */ /* 0x000fe20000000053 */
[----:B------:R-:W1:Y:S01]  /*0e40*/  LDS.128 R40, [R22+0x400] ;  /* 0x0004000016287984 */ /* 0x000e620000000c00 */
[-C--:B------:R-:W-:Y:S01]  /*0e50*/  FFMA R71, R24, R51.reuse, R71 ;  /* 0x0000003318477223 */ /* 0x080fe20000000047 */
[-C--:B------:R-:W-:Y:S01]  /*0e60*/  FFMA R79, R25, R51.reuse, R79 ;  /* 0x00000033194f7223 */ /* 0x080fe2000000004f */
[-C--:B------:R-:W-:Y:S01]  /*0e70*/  FFMA R87, R26, R51.reuse, R87 ;  /* 0x000000331a577223 */ /* 0x080fe20000000057 */
[----:B------:R-:W2:Y:S01]  /*0e80*/  LDS.128 R36, [R8+0x410] ;  /* 0x0004100008247984 */ /* 0x000ea20000000c00 */
[----:B------:R-:W-:Y:S01]  /*0e90*/  FFMA R7, R27, R51, R119 ;  /* 0x000000331b077223 */ /* 0x000fe20000000077 */
[-C--:B------:R-:W-:Y:S01]  /*0ea0*/  FFMA R68, R24, R48.reuse, R68 ;  /* 0x0000003018447223 */ /* 0x080fe20000000044 */
[-C--:B------:R-:W-:Y:S01]  /*0eb0*/  FFMA R76, R25, R48.reuse, R76 ;  /* 0x00000030194c7223 */ /* 0x080fe2000000004c */
[-C--:B------:R-:W-:Y:S01]  /*0ec0*/  FFMA R84, R26, R48.reuse, R84 ;  /* 0x000000301a547223 */ /* 0x080fe20000000054 */
[----:B------:R-:W-:Y:S01]  /*0ed0*/  FFMA R89, R27, R48, R89 ;  /* 0x000000301b597223 */ /* 0x000fe20000000059 */
[CC--:B------:R-:W-:Y:S01]  /*0ee0*/  FFMA R69, R24.reuse, R49.reuse, R69 ;  /* 0x0000003118457223 */ /* 0x0c0fe20000000045 */
[-C--:B------:R-:W-:Y:S01]  /*0ef0*/  FFMA R70, R24, R50.reuse, R70 ;  /* 0x0000003218467223 */ /* 0x080fe20000000046 */
[CC--:B------:R-:W-:Y:S01]  /*0f00*/  FFMA R77, R25.reuse, R49.reuse, R77 ;  /* 0x00000031194d7223 */ /* 0x0c0fe2000000004d */
[-C--:B------:R-:W-:Y:S01]  /*0f10*/  FFMA R78, R25, R50.reuse, R78 ;  /* 0x00000032194e7223 */ /* 0x080fe2000000004e */
[CC--:B------:R-:W-:Y:S01]  /*0f20*/  FFMA R85, R26.reuse, R49.reuse, R85 ;  /* 0x000000311a557223 */ /* 0x0c0fe20000000055 */
[-C--:B------:R-:W-:Y:S01]  /*0f30*/  FFMA R86, R26, R50.reuse, R86 ;  /* 0x000000321a567223 */ /* 0x080fe20000000056 */
[C---:B------:R-:W-:Y:S01]  /*0f40*/  FFMA R88, R27.reuse, R49, R88 ;  /* 0x000000311b587223 */ /* 0x040fe20000000058 */
[----:B------:R-:W-:-:S02]  /*0f50*/  FFMA R63, R27, R50, R117 ;  /* 0x000000321b3f7223 */ /* 0x000fc40000000075 */
[----:B------:R-:W-:Y:S01]  /*0f60*/  LDS.128 R24, [R22+0x600] ;  /* 0x0006000016187984 */ /* 0x000fe20000000c00 */
[C---:B0-----:R-:W-:Y:S01]  /*0f70*/  FFMA R23, R32.reuse, R30, R59 ;  /* 0x0000001e20177223 */ /* 0x041fe2000000003b */
[C---:B------:R-:W-:Y:S01]  /*0f80*/  FFMA R113, R32.reuse, R28, R113 ;  /* 0x0000001c20717223 */ /* 0x040fe20000000071 */
[----:B------:R-:W0:Y:S01]  /*0f90*/  LDC R59, c[0x0][0x3a0] ;  /* 0x0000e800ff3b7b82 */ /* 0x000e220000000800 */
[----:B------:R-:W-:Y:S01]  /*0fa0*/  FFMA R112, R32, R29, R112 ;  /* 0x0000001d20707223 */ /* 0x000fe20000000070 */
[-C--:B-1----:R-:W-:Y:S01]  /*0fb0*/  FFMA R11, R34, R42.reuse, R17 ;  /* 0x0000002a220b7223 */ /* 0x082fe20000000011 */
[----:B------:R-:W-:Y:S01]  /*0fc0*/  FFMA R48, R35, R42, R16 ;  /* 0x0000002a23307223 */ /* 0x000fe20000000010 */
[-C--:B------:R-:W-:Y:S01]  /*0fd0*/  FFMA R58, R32, R40.reuse, R118 ;  /* 0x00000028203a7223 */ /* 0x080fe20000000076 */
[-C--:B------:R-:W-:Y:S01]  /*0fe0*/  FFMA R57, R33, R40.reuse, R116 ;  /* 0x0000002821397223 */ /* 0x080fe20000000074 */
[-C--:B------:R-:W-:Y:S01]  /*0ff0*/  FFMA R62, R34, R40.reuse, R62 ;  /* 0x00000028223e7223 */ /* 0x080fe2000000003e */
[-C--:B------:R-:W-:Y:S01]  /*1000*/  FFMA R50, R35, R40.reuse, R115 ;  /* 0x0000002823327223 */ /* 0x080fe20000000073 */
[-C--:B--2---:R-:W-:Y:S01]  /*1010*/  FFMA R64, R36, R40.reuse, R64 ;  /* 0x0000002824407223 */ /* 0x084fe20000000040 */
        /* <DEDUP_REMOVED lines=15> */
[----:B0-----:R-:W-:Y:S01]  /*1110*/  ISETP.LE.AND P0, PT, R59, UR4, PT ;  /* 0x000000043b007c0c */ /* 0x001fe2000bf03270 */
[-C--:B------:R-:W-:Y:S01]  /*1120*/  FFMA R82, R38, R42.reuse, R82 ;  /* 0x0000002a26527223 */ /* 0x080fe20000000052 */
[----:B------:R-:W-:Y:S01]  /*1130*/  FFMA R44, R39, R42, R44 ;  /* 0x0000002a272c7223 */ /* 0x000fe2000000002c */
[----:B------:R-:W0:Y:S01]  /*1140*/  LDS.128 R16, [R8+0x600] ;  /* 0x0006000008107984 */ /* 0x000e220000000c00 */
        /* <DEDUP_REMOVED lines=8> */
[----:B------:R-:W-:Y:S01]  /*11d0*/  FFMA R111, R32, R31, R111 ;  /* 0x0000001f206f7223 */ /* 0x000fe2000000006f */
[----:B------:R-:W1:Y:S01]  /*11e0*/  @!P0 S2R R51, SR_CTAID.X ;  /* 0x0000000000338919 */ /* 0x000e620000002500 */
[C---:B------:R-:W-:Y:S01]  /*11f0*/  FFMA R110, R33.reuse, R28, R110 ;  /* 0x0000001c216e7223 */ /* 0x040fe2000000006e */
[C---:B------:R-:W-:Y:S01]  /*1200*/  FFMA R109, R33.reuse, R29, R109 ;  /* 0x0000001d216d7223 */ /* 0x040fe2000000006d */
[C---:B------:R-:W-:Y:S01]  /*1210*/  FFMA R108, R33.reuse, R30, R108 ;  /* 0x0000001e216c7223 */ /* 0x040fe2000000006c */
[----:B------:R-:W2:Y:S01]  /*1220*/  LDS.128 R40, [R8+0x610] ;  /* 0x0006100008287984 */ /* 0x000ea20000000c00 */
        /* <DEDUP_REMOVED lines=23> */
[----:B------:R-:W3:Y:S01]  /*13a0*/  LDS.128 R32, [R22+0x610] ;  /* 0x0006100016207984 */ /* 0x000ee20000000c00 */
[C---:B------:R-:W-:Y:S01]  /*13b0*/  FFMA R63, R39.reuse, R30, R63 ;  /* 0x0000001e273f7223 */ /* 0x040fe2000000003f */
[----:B------:R-:W-:Y:S01]  /*13c0*/  FFMA R7, R39, R31, R7 ;  /* 0x0000001f27077223 */ /* 0x000fe20000000007 */
[----:B------:R-:W4:Y:S01]  /*13d0*/  @!P0 LDC.64 R96, c[0x0][0x388] ;  /* 0x0000e200ff608b82 */ /* 0x000f220000000a00 */
[----:B------:R-:W-:Y:S01]  /*13e0*/  LDS.128 R28, [R8+0x800] ;  /* 0x00080000081c7984 */ /* 0x000fe20000000c00 */
[----:B-1----:R-:W-:Y:S01]  /*13f0*/  @!P0 SHF.L.U32 R51, R51, 0x7, RZ ;  /* 0x0000000733338819 */ /* 0x002fe200000006ff */
[C---:B0-----:R-:W-:Y:S01]  /*1400*/  FFMA R50, R19.reuse, R24, R50 ;  /* 0x0000001813327223 */ /* 0x041fe20000000032 */
[C---:B------:R-:W-:Y:S01]  /*1410*/  FFMA R49, R19.reuse, R25, R49 ;  /* 0x0000001913317223 */ /* 0x040fe20000000031 */
[----:B------:R-:W0:Y:S01]  /*1420*/  LDS.128 R36, [R22+0x800] ;  /* 0x0008000016247984 */ /* 0x000e220000000c00 */
[----:B------:R-:W-:Y:S01]  /*1430*/  FFMA R48, R19, R26, R48 ;  /* 0x0000001a13307223 */ /* 0x000fe20000000030 */
[----:B------:R-:W-:Y:S01]  /*1440*/  @!P0 MOV R98, R4 ;  /* 0x0000000400628202 */ /* 0x000fe20000000f00 */
[-C--:B------:R-:W-:Y:S01]  /*1450*/  FFMA R58, R16, R24.reuse, R58 ;  /* 0x00000018103a7223 */ /* 0x080fe2000000003a */
[----:B------:R-:W-:Y:S01]  /*1460*/  @!P0 MOV R99, R3 ;  /* 0x0000000300638202 */ /* 0x000fe20000000f00 */
        /* <DEDUP_REMOVED lines=12> */
[----:B------:R-:W-:Y:S01]  /*1530*/  FFMA R53, R43, R25, R53 ;  /* 0x000000192b357223 */ /* 0x000fe20000000035 */
[----:B------:R-:W-:Y:S01]  /*1540*/  FFMA R52, R16, R26, R52 ;  /* 0x0000001a10347223 */ /* 0x000fe20000000034 */
[----:B----4-:R-:W-:-:S04]  /*1550*/  @!P0 IMAD.WIDE.U32 R96, R51, 0x4, R96 ;  /* 0x0000000433608825 */ /* 0x010fc800078e0060 */
[-C--:B------:R-:W-:Y:S01]  /*1560*/  FFMA R60, R17, R26.reuse, R60 ;  /* 0x0000001a113c7223 */ /* 0x080fe2000000003c */
[-C--:B------:R-:W-:Y:S01]  /*1570*/  FFMA R11, R18, R26.reuse, R11 ;  /* 0x0000001a120b7223 */ /* 0x080fe2000000000b */
[-C--:B------:R-:W-:Y:S01]  /*1580*/  FFMA R66, R40, R26.reuse, R66 ;  /* 0x0000001a28427223 */ /* 0x080fe20000000042 */
[-C--:B------:R-:W-:Y:S01]  /*1590*/  FFMA R74, R41, R26.reuse, R74 ;  /* 0x0000001a294a7223 */ /* 0x080fe2000000004a */
[----:B------:R-:W-:Y:S01]  /*15a0*/  FFMA R82, R42, R26, R82 ;  /* 0x0000001a2a527223 */ /* 0x000fe20000000052 */
[----:B------:R-:W-:-:S04]  /*15b0*/  @!P0 IMAD.WIDE R96, R6, 0x4, R96 ;  /* 0x0000000406608825 */ /* 0x000fc800078e0260 */
        /* <DEDUP_REMOVED lines=9> */
[C---:B---3--:R-:W-:Y:S01]  /*1650*/  FFMA R113, R16.reuse, R32, R113 ;  /* 0x0000002010717223 */ /* 0x048fe20000000071 */
[----:B------:R-:W1:Y:S01]  /*1660*/  LDS.128 R24, [R8+0x810] ;  /* 0x0008100008187984 */ /* 0x000e620000000c00 */
        /* <DEDUP_REMOVED lines=28> */
[----:B-----5:R-:W5:Y:S01]  /*1830*/  @!P0 LDG.E.128.CONSTANT R92, desc[UR8][R98.64] ;  /* 0x00000008625c8981 */ /* 0x020f62000c1e9d00 */
[C---:B------:R-:W-:Y:S01]  /*1840*/  FFMA R88, R43.reuse, R33, R88 ;  /* 0x000000212b587223 */ /* 0x040fe20000000058 */
[C---:B------:R-:W-:Y:S01]  /*1850*/  FFMA R63, R43.reuse, R34, R63 ;  /* 0x000000222b3f7223 */ /* 0x040fe2000000003f */
[----:B------:R-:W-:Y:S01]  /*1860*/  FFMA R7, R43, R35, R7 ;  /* 0x000000232b077223 */ /* 0x000fe20000000007 */
[----:B------:R-:W2:Y:S01]  /*1870*/  LDS.128 R16, [R22+0x810] ;  /* 0x0008100016107984 */ /* 0x000ea20000000c00 */
[C---:B0-----:R-:W-:Y:S01]  /*1880*/  FFMA R40, R31.reuse, R36, R50 ;  /* 0x000000241f287223 */ /* 0x041fe20000000032 */
[CC--:B------:R-:W-:Y:S01]  /*1890*/  FFMA R41, R31.reuse, R37.reuse, R49 ;  /* 0x000000251f297223 */ /* 0x0c0fe20000000031 */
[-C--:B------:R-:W-:Y:S01]  /*18a0*/  FFMA R42, R31, R38.reuse, R48 ;  /* 0x000000261f2a7223 */ /* 0x080fe20000000030 */
[----:B------:R0:W5:Y:S01]  /*18b0*/  @!P0 LDG.E.128.CONSTANT R12, desc[UR8][R96.64] ;  /* 0x00000008600c8981 */ /* 0x000162000c1e9d00 */
[-C--:B------:R-:W-:Y:S01]  /*18c0*/  FFMA R52, R28, R38.reuse, R52 ;  /* 0x000000261c347223 */ /* 0x080fe20000000034 */
[-C--:B------:R-:W-:Y:S01]  /*18d0*/  FFMA R60, R29, R38.reuse, R60 ;  /* 0x000000261d3c7223 */ /* 0x080fe2000000003c */
[-C--:B------:R-:W-:Y:S01]  /*18e0*/  FFMA R11, R30, R38.reuse, R11 ;  /* 0x000000261e0b7223 */ /* 0x080fe2000000000b */
[----:B------:R-:W-:Y:S01]  /*18f0*/  LDS.128 R32, [R8+0xa10] ;  /* 0x000a100008207984 */ /* 0x000fe20000000c00 */
[-C--:B-1----:R-:W-:Y:S01]  /*1900*/  FFMA R66, R24, R38.reuse, R66 ;  /* 0x0000002618427223 */ /* 0x082fe20000000042 */
[-C--:B------:R-:W-:Y:S01]  /*1910*/  FFMA R74, R25, R38.reuse, R74 ;  /* 0x00000026194a7223 */ /* 0x080fe2000000004a */
[-C--:B------:R-:W-:Y:S01]  /*1920*/  FFMA R82, R26, R38.reuse, R82 ;  /* 0x000000261a527223 */ /* 0x080fe20000000052 */
[----:B------:R-:W-:Y:S01]  /*1930*/  LDS.128 R48, [R22+0xa00] ;  /* 0x000a000016307984 */ /* 0x000fe20000000c00 */
[----:B------:R-:W-:Y:S01]  /*1940*/  FFMA R44, R27, R38, R44 ;  /* 0x000000261b2c7223 */ /* 0x000fe2000000002c */
[-C--:B------:R-:W-:Y:S01]  /*1950*/  FFMA R58, R28, R36.reuse, R58 ;  /* 0x000000241c3a7223 */ /* 0x080fe2000000003a */
[-C--:B------:R-:W-:Y:S01]  /*1960*/  FFMA R57, R29, R36.reuse, R57 ;  /* 0x000000241d397223 */ /* 0x080fe20000000039 */
[----:B0-----:R-:W0:Y:S01]  /*1970*/  LDS.128 R96, [R8+0xa00] ;  /* 0x000a000008607984 */ /* 0x001e220000000c00 */
        /* <DEDUP_REMOVED lines=20> */
[----:B------:R-:W-:-:S02]  /*1ac0*/  ISETP.LE.AND P1, PT, R59, UR4, PT ;  /* 0x000000043b007c0c */ /* 0x000fc4000bf23270 */
[----:B------:R-:W-:Y:S01]  /*1ad0*/  ISETP.LE.AND P0, PT, R59, UR4, PT ;  /* 0x000000043b007c0c */ /* 0x000fe2000bf03270 */
        /* <DEDUP_REMOVED lines=16> */
[-C--:B0-----:R-:W-:Y:S01]  /*1be0*/  FFMA R52, R96, R50.reuse, R52 ;  /* 0x0000003260347223 */ /* 0x081fe20000000034 */
[----:B------:R-:W0:Y:S01]  /*1bf0*/  LDS.128 R28, [R22+0xa10] ;  /* 0x000a1000161c7984 */ /* 0x000e220000000c00 */
[-C--:B------:R-:W-:Y:S01]  /*1c00*/  FFMA R60, R97, R50.reuse, R60 ;  /* 0x00000032613c7223 */ /* 0x080fe2000000003c */
[-C--:B------:R-:W-:Y:S01]  /*1c10*/  FFMA R11, R98, R50.reuse, R11 ;  /* 0x00000032620b7223 */ /* 0x080fe2000000000b */
[-C--:B------:R-:W-:Y:S01]  /*1c20*/  FFMA R42, R99, R50.reuse, R42 ;  /* 0x00000032632a7223 */ /* 0x080fe2000000002a */
[-C--:B------:R-:W-:Y:S01]  /*1c30*/  FFMA R66, R32, R50.reuse, R66 ;  /* 0x0000003220427223 */ /* 0x080fe20000000042 */
[-C--:B------:R-:W-:Y:S01]  /*1c40*/  FFMA R74, R33, R50.reuse, R74 ;  /* 0x00000032214a7223 */ /* 0x080fe2000000004a */
        /* <DEDUP_REMOVED lines=17> */
[----:B------:R-:W-:Y:S01]  /*1d60*/  FFMA R50, R35, R50, R44 ;  /* 0x0000003223327223 */ /* 0x000fe2000000002c */
[----:B------:R-:W-:Y:S01]  /*1d70*/  LDS.128 R100, [R8+0xc00] ;  /* 0x000c000008647984 */ /* 0x000fe20000000c00 */
[-C--:B------:R-:W-:Y:S01]  /*1d80*/  FFMA R58, R96, R48.reuse, R58 ;  /* 0x00000030603a7223 */ /* 0x080fe2000000003a */
[-C--:B------:R-:W-:Y:S01]  /*1d90*/  FFMA R57, R97, R48.reuse, R57 ;  /* 0x0000003061397223 */ /* 0x080fe20000000039 */
[-C--:B------:R-:W-:Y:S01]  /*1da0*/  FFMA R62, R98, R48.reuse, R62 ;  /* 0x00000030623e7223 */ /* 0x080fe2000000003e */
[----:B------:R-:W-:Y:S01]  /*1db0*/  LDS.128 R16, [R8+0xc10] ;  /* 0x000c100008107984 */ /* 0x000fe20000000c00 */
[-C--:B------:R-:W-:Y:S01]  /*1dc0*/  FFMA R40, R99, R48.reuse, R40 ;  /* 0x0000003063287223 */ /* 0x080fe20000000028 */
[-C--:B------:R-:W-:Y:S01]  /*1dd0*/  FFMA R64, R32, R48.reuse, R64 ;  /* 0x0000003020407223 */ /* 0x080fe20000000040 */
[-C--:B------:R-:W-:Y:S01]  /*1de0*/  FFMA R72, R33, R48.reuse, R72 ;  /* 0x0000003021487223 */ /* 0x080fe20000000048 */
[----:B------:R-:W1:Y:S01]  /*1df0*/  LDS.128 R44, [R22+0xc00] ;  /* 0x000c0000162c7984 */ /* 0x000e620000000c00 */
[-C--:B------:R-:W-:Y:S01]  /*1e00*/  FFMA R80, R34, R48.reuse, R80 ;  /* 0x0000003022507223 */ /* 0x080fe20000000050 */
[----:B------:R-:W-:Y:S01]  /*1e10*/  FFMA R56, R35, R48, R56 ;  /* 0x0000003023387223 */ /* 0x000fe20000000038 */
[-C--:B------:R-:W-:Y:S01]  /*1e20*/  FFMA R55, R96, R49.reuse, R55 ;  /* 0x0000003160377223 */ /* 0x080fe20000000037 */
[----:B------:R-:W2:Y:S01]  /*1e30*/  LDS.128 R24, [R22+0xc10] ;  /* 0x000c100016187984 */ /* 0x000ea20000000c00 */
        /* <DEDUP_REMOVED lines=15> */
[C---:B0-----:R-:W-:Y:S01]  /*1f30*/  FFMA R113, R96.reuse, R28, R113 ;  /* 0x0000001c60717223 */ /* 0x041fe20000000071 */
        /* <DEDUP_REMOVED lines=24> */
[CC--:B------:R-:W-:Y:S01]  /*20c0*/  FFMA R105, R99.reuse, R29.reuse, R105 ;  /* 0x0000001d63697223 */ /* 0x0c0fe20000000069 */
[----:B------:R-:W-:Y:S01]  /*20d0*/  FFMA R104, R99, R30, R104 ;  /* 0x0000001e63687223 */ /* 0x000fe20000000068 */
[C---:B------:R-:W-:Y:S01]  /*20e0*/  FFMA R84, R34.reuse, R28, R84 ;  /* 0x0000001c22547223 */ /* 0x040fe20000000054 */
[C---:B------:R-:W-:Y:S01]  /*20f0*/  FFMA R85, R34.reuse, R29, R85 ;  /* 0x0000001d22557223 */ /* 0x040fe20000000055 */
[C---:B------:R-:W-:Y:S01]  /*2100*/  FFMA R86, R34.reuse, R30, R86 ;  /* 0x0000001e22567223 */ /* 0x040fe20000000056 */
[----:B------:R-:W-:Y:S01]  /*2110*/  FFMA R87, R34, R31, R87 ;  /* 0x0000001f22577223 */ /* 0x000fe20000000057 */
[C---:B-1----:R-:W-:Y:S01]  /*2120*/  FFMA R32, R102.reuse, R44, R62 ;  /* 0x0000002c66207223 */ /* 0x042fe2000000003e */
[----:B------:R-:W-:Y:S01]  /*2130*/  FFMA R33, R102, R45, R61 ;  /* 0x0000002d66217223 */ /* 0x000fe2000000003d */
[CC--:B------:R-:W-:Y:S01]  /*2140*/  FFMA R51, R101.reuse, R46.reuse, R60 ;  /* 0x0000002e65337223 */ /* 0x0c0fe2000000003c */
        /* <DEDUP_REMOVED lines=8> */
[----:B------:R-:W-:Y:S01]  /*21d0*/  FFMA R34, R102, R46, R11 ;  /* 0x0000002e66227223 */ /* 0x000fe2000000000b */
[----:B------:R-:W-:Y:S01]  /*21e0*/  LDS.128 R60, [R8+0xe00] ;  /* 0x000e0000083c7984 */ /* 0x000fe20000000c00 */
[----:B------:R-:W-:Y:S01]  /*21f0*/  FFMA R47, R19, R47, R9 ;  /* 0x0000002f132f7223 */ /* 0x000fe20000000009 */
[-C--:B------:R-:W-:Y:S01]  /*2200*/  FFMA R58, R100, R44.reuse, R58 ;  /* 0x0000002c643a7223 */ /* 0x080fe2000000003a */
[-C--:B------:R-:W-:Y:S01]  /*2210*/  FFMA R57, R101, R44.reuse, R57 ;  /* 0x0000002c65397223 */ /* 0x080fe20000000039 */
[----:B------:R-:W0:Y:S01]  /*2220*/  LDS.128 R88, [R22+0xe00] ;  /* 0x000e000016587984 */ /* 0x000e220000000c00 */
[-C--:B------:R-:W-:Y:S01]  /*2230*/  FFMA R40, R103, R44.reuse, R40 ;  /* 0x0000002c67287223 */ /* 0x080fe20000000028 */
[-C--:B------:R-:W-:Y:S01]  /*2240*/  FFMA R64, R16, R44.reuse, R64 ;  /* 0x0000002c10407223 */ /* 0x080fe20000000040 */
[-C--:B------:R-:W-:Y:S01]  /*2250*/  FFMA R72, R17, R44.reuse, R72 ;  /* 0x0000002c11487223 */ /* 0x080fe20000000048 */
[----:B------:R-:W1:Y:S01]  /*2260*/  LDS.128 R8, [R8+0xe10] ;  /* 0x000e100008087984 */ /* 0x000e620000000c00 */
        /* <DEDUP_REMOVED lines=15> */
[C---:B--2---:R-:W-:Y:S01]  /*2360*/  FFMA R44, R100.reuse, R26, R23 ;  /* 0x0000001a642c7223 */ /* 0x044fe20000000017 */
[CC--:B------:R-:W-:Y:S01]  /*2370*/  FFMA R46, R100.reuse, R24.reuse, R113 ;  /* 0x00000018642e7223 */ /* 0x0c0fe20000000071 */
        /* <DEDUP_REMOVED lines=16> */
[----:B------:R-:W-:Y:S01]  /*2480*/  FFMA R100, R19, R26, R96 ;  /* 0x0000001a13647223 */ /* 0x000fe20000000060 */
[-C--:B------:R-:W-:Y:S01]  /*2490*/  FFMA R71, R16, R27.reuse, R71 ;  /* 0x0000001b10477223 */ /* 0x080fe20000000047 */
[----:B------:R2:W3:Y:S01]  /*24a0*/  LDS.128 R96, [R22+0xe10] ;  /* 0x000e100016607984 */ /* 0x0004e20000000c00 */
[-C--:B------:R-:W-:Y:S01]  /*24b0*/  FFMA R79, R17, R27.reuse, R79 ;  /* 0x0000001b114f7223 */ /* 0x080fe2000000004f */
[-C--:B------:R-:W-:Y:S01]  /*24c0*/  FFMA R87, R18, R27.reuse, R87 ;  /* 0x0000001b12577223 */ /* 0x080fe20000000057 */
[----:B------:R-:W-:Y:S01]  /*24d0*/  FFMA R7, R19, R27, R7 ;  /* 0x0000001b13077223 */ /* 0x000fe20000000007 */
[C---:B------:R-:W-:Y:S01]  /*24e0*/  FFMA R68, R16.reuse, R24, R68 ;  /* 0x0000001810447223 */ /* 0x040fe20000000044 */
[CC--:B------:R-:W-:Y:S01]  /*24f0*/  FFMA R69, R16.reuse, R25.reuse, R69 ;  /* 0x0000001910457223 */ /* 0x0c0fe20000000045 */
[----:B------:R-:W-:Y:S01]  /*2500*/  FFMA R70, R16, R26, R70 ;  /* 0x0000001a10467223 */ /* 0x000fe20000000046 */
[C---:B------:R-:W-:Y:S01]  /*2510*/  FFMA R76, R17.reuse, R24, R76 ;  /* 0x00000018114c7223 */ /* 0x040fe2000000004c */
[CC--:B------:R-:W-:Y:S01]  /*2520*/  FFMA R77, R17.reuse, R25.reuse, R77 ;  /* 0x00000019114d7223 */ /* 0x0c0fe2000000004d */
[----:B------:R-:W-:Y:S01]  /*2530*/  FFMA R78, R17, R26, R78 ;  /* 0x0000001a114e7223 */ /* 0x000fe2000000004e */
[C---:B------:R-:W-:Y:S01]  /*2540*/  FFMA R84, R18.reuse, R24, R84 ;  /* 0x0000001812547223 */ /* 0x040fe20000000054 */
[C---:B------:R-:W-:Y:S01]  /*2550*/  FFMA R85, R18.reuse, R25, R85 ;  /* 0x0000001912557223 */ /* 0x040fe20000000055 */
[----:B------:R-:W-:Y:S01]  /*2560*/  FFMA R86, R18, R26, R86 ;  /* 0x0000001a12567223 */ /* 0x000fe20000000056 */
[-C--:B0-----:R-:W-:Y:S01]  /*2570*/  FFMA R19, R60, R91.reuse, R49 ;  /* 0x0000005b3c137223 */ /* 0x081fe20000000031 */
[-C--:B------:R-:W-:Y:S01]  /*2580*/  FFMA R27, R61, R91.reuse, R48 ;  /* 0x0000005b3d1b7223 */ /* 0x080fe20000000030 */
[-C--:B------:R-:W-:Y:S01]  /*2590*/  FFMA R35, R62, R91.reuse, R35 ;  /* 0x0000005b3e237223 */ /* 0x080fe20000000023 */
[-C--:B------:R-:W-:Y:S01]  /*25a0*/  FFMA R43, R63, R91.reuse, R43 ;  /* 0x0000005b3f2b7223 */ /* 0x080fe2000000002b */
[-C--:B-1----:R-:W-:Y:S01]  /*25b0*/  FFMA R67, R8, R91.reuse, R67 ;  /* 0x0000005b08437223 */ /* 0x082fe20000000043 */
        /* <DEDUP_REMOVED lines=27> */
[----:B------:R-:W-:-:S02]  /*2770*/  LEA R51, R5, R20, 0xc ;  /* 0x0000001405337211 */ /* 0x000fc400078e60ff */
[----:B------:R-:W-:Y:S01]  /*2780*/  LEA R47, R5, R21, 0xc ;  /* 0x00000015052f7211 */ /* 0x000fe200078e60ff */
[----:B--23--:R-:W-:Y:S06]  /*2790*/  @P1 BRA `(.L_x_0) ;  /* 0x0000000000541947 */ /* 0x00cfec0003800000 */
[----:B------:R-:W-:Y:S02]  /*27a0*/  LEA R48, R2, R0, 0x4 ;  /* 0x0000000002307211 */ /* 0x000fe400078e20ff */
[----:B------:R-:W-:Y:S02]  /*27b0*/  SHF.L.U32 R22, R0, 0xb, RZ ;  /* 0x0000000b00167819 */ /* 0x000fe400000006ff */
[C---:B------:R-:W-:Y:S02]  /*27c0*/  LOP3.LUT R50, R48.reuse, 0xffff, RZ, 0xc0, !PT ;  /* 0x0000ffff30327812 */ /* 0x040fe400078ec0ff */
[----:B------:R-:W-:Y:S02]  /*27d0*/  SHF.L.U32 R48, R48, 0x4, RZ ;  /* 0x0000000430307819 */ /* 0x000fe400000006ff */
[----:B------:R-:W-:Y:S02]  /*27e0*/  LEA R20, R5, R20, 0xc ;  /* 0x0000001405147211 */ /* 0x000fe400078e60ff */
[----:B------:R-:W-:-:S02]  /*27f0*/  LOP3.LUT R49, R22, 0x800, RZ, 0xc0, !PT ;  /* 0x0000080016317812 */ /* 0x000fc400078ec0ff */
[----:B------:R-:W-:Y:S02]  /*2800*/  SHF.R.U32.HI R50, RZ, 0x1, R50 ;  /* 0x00000001ff327819 */ /* 0x000fe40000011632 */
[C---:B------:R-:W-:Y:S02]  /*2810*/  LOP3.LUT R22, R48.reuse, 0x7fe00, RZ, 0xc0, !PT ;  /* 0x0007fe0030167812 */ /* 0x040fe400078ec0ff */
[----:B------:R-:W-:Y:S02]  /*2820*/  LOP3.LUT R48, R48, 0x1f0, RZ, 0xc0, !PT ;  /* 0x000001f030307812 */ /* 0x000fe400078ec0ff */
[----:B------:R-:W-:Y:S02]  /*2830*/  IADD3 R20, PT, PT, R49, R20, RZ ;  /* 0x0000001431147210 */ /* 0x000fe40007ffe0ff */
[----:B------:R-:W-:Y:S02]  /*2840*/  LOP3.LUT R49, R50, 0xffff, RZ, 0xc0, !PT ;  /* 0x0000ffff32317812 */ /* 0x000fe400078ec0ff */
[----:B------:R-:W-:-:S02]  /*2850*/  IADD3 R22, PT, PT, R48, R21, R22 ;  /* 0x0000001530167210 */ /* 0x000fc40007ffe016 */
[----:B------:R-:W-:Y:S02]  /*2860*/  LEA R20, R49, R20, 0x2 ;  /* 0x0000001431147211 */ /* 0x000fe400078e10ff */
[C---:B------:R-:W-:Y:S02]  /*2870*/  LEA R22, R5.reuse, R22, 0xc ;  /* 0x0000001605167211 */ /* 0x040fe400078e60ff */
[----:B------:R-:W-:Y:S01]  /*2880*/  LOP3.LUT R5, R5, 0x1, RZ, 0x3c, !PT ;  /* 0x0000000105057812 */ /* 0x000fe200078e3cff */
[----:B-----5:R0:W-:Y:S04]  /*2890*/  STS [R20], R92 ;  /* 0x0000005c14007388 */ /* 0x0201e80000000800 */
[----:B------:R0:W-:Y:S04]  /*28a0*/  STS [R20+0x200], R93 ;  /* 0x0002005d14007388 */ /* 0x0001e80000000800 */
[----:B------:R0:W-:Y:S04]  /*28b0*/  STS [R20+0x400], R94 ;  /* 0x0004005e14007388 */ /* 0x0001e80000000800 */
[----:B------:R0:W-:Y:S04]  /*28c0*/  STS [R20+0x600], R95 ;  /* 0x0006005f14007388 */ /* 0x0001e80000000800 */
[----:B------:R0:W-:Y:S01]  /*28d0*/  STS.128 [R22], R12 ;  /* 0x0000000c16007388 */ /* 0x0001e20000000c00 */
[----:B------:R-:W-:Y:S06]  /*28e0*/  BAR.SYNC.DEFER_BLOCKING 0x0 ;  /* 0x0000000000007b1d */ /* 0x000fec0000010000 */
.L_x_0:
[----:B------:R-:W-:Y:S01]  /*28f0*/  LEA R108, R2, R51, 0x5 ;  /* 0x00000033026c7211 */ /* 0x000fe200078e28ff */
[----:B0-----:R-:W-:Y:S01]  /*2900*/  FFMA R20, R60, R96, R46 ;  /* 0x000000603c147223 */ /* 0x001fe2000000002e */
[----:B------:R-:W-:Y:S01]  /*2910*/  LEA R109, R0, R47, 0x5 ;  /* 0x0000002f006d7211 */ /* 0x000fe200078e28ff */
[C---:B------:R-:W-:Y:S01]  /*2920*/  FFMA R21, R60.reuse, R97, R45 ;  /* 0x000000613c157223 */ /* 0x040fe2000000002d */
[----:B------:R-:W-:Y:S01]  /*2930*/  FFMA R22, R60, R98, R44 ;  /* 0x000000623c167223 */ /* 0x000fe2000000002c */
[----:B------:R3:W0:Y:S01]  /*2940*/  LDS.128 R56, [R108] ;  /* 0x000000006c387984 */ /* 0x0006220000000c00 */
[----:B------:R-:W1:Y:S01]  /*2950*/  LDC R107, c[0x0][0x39c] ;  /* 0x0000e700ff6b7b82 */ /* 0x000e620000000800 */
[----:B------:R-:W-:Y:S01]  /*2960*/  IADD3 R4, P1, PT, R4, 0x20, RZ ;  /* 0x0000002004047810 */ /* 0x000fe20007f3e0ff */
[----:B------:R-:W-:Y:S01]  /*2970*/  FFMA R23, R60, R99, R23 ;  /* 0x000000633c177223 */ /* 0x000fe20000000017 */
[----:B------:R3:W2:Y:S01]  /*2980*/  LDS.128 R52, [R108+0x10] ;  /* 0x000010006c347984 */ /* 0x0006a20000000c00 */
[C---:B------:R-:W-:Y:S01]  /*2990*/  FFMA R28, R61.reuse, R96, R28 ;  /* 0x000000603d1c7223 */ /* 0x040fe2000000001c */
[C---:B------:R-:W-:Y:S01]  /*29a0*/  FFMA R29, R61.reuse, R97, R29 ;  /* 0x000000613d1d7223 */ /* 0x040fe2000000001d */
[C---:B------:R-:W-:Y:S01]  /*29b0*/  FFMA R30, R61.reuse, R98, R30 ;  /* 0x000000623d1e7223 */ /* 0x040fe2000000001e */
[----:B------:R3:W4:Y:S01]  /*29c0*/  LDS.128 R48, [R109] ;  /* 0x000000006d307984 */ /* 0x0007220000000c00 */
[----:B------:R-:W-:Y:S01]  /*29d0*/  FFMA R31, R61, R99, R31 ;  /* 0x000000633d1f7223 */ /* 0x000fe2000000001f */
[C---:B------:R-:W-:Y:S01]  /*29e0*/  FFMA R36, R62.reuse, R96, R36 ;  /* 0x000000603e247223 */ /* 0x040fe20000000024 */
[C---:B------:R-:W-:Y:S01]  /*29f0*/  FFMA R37, R62.reuse, R97, R37 ;  /* 0x000000613e257223 */ /* 0x040fe20000000025 */
[----:B------:R3:W0:Y:S01]  /*2a00*/  LDS.128 R44, [R109+0x10] ;  /* 0x000010006d2c7984 */ /* 0x0006220000000c00 */
        /* <DEDUP_REMOVED lines=22> */
[----:B------:R-:W-:-:S02]  /*2b70*/  IADD3.X R3, PT, PT, RZ, R3, RZ, P1, !PT ;  /* 0x00000003ff037210 */ /* 0x000fc40000ffe4ff */
[----:B-1----:R-:W-:Y:S01]  /*2b80*/  LEA R6, R107, R6, 0x3 ;  /* 0x000000066b067211 */ /* 0x002fe200078e18ff */
[----:B--234-:R-:W-:Y:S06]  /*2b90*/  @!P0 BRA `(.L_x_1) ;  /* 0xffffffd800988947 */ /* 0x01cfec000383ffff */
[----:B------:R-:W1:Y:S01]  /*2ba0*/  S2R R3, SR_CTAID.Y ;  /* 0x0000000000037919 */ /* 0x000e620000002600 */
[----:B------:R-:W2:Y:S01]  /*2bb0*/  LDC.64 R4, c[0x0][0x390] ;  /* 0x0000e400ff047b82 */ /* 0x000ea20000000a00 */
[----:B------:R-:W3:Y:S01]  /*2bc0*/  S2R R7, SR_CTAID.X ;  /* 0x0000000000077919 */ /* 0x000ee20000002500 */
[----:B-1----:R-:W-:Y:S02]  /*2bd0*/  LEA R2, R3, R2, 0x4 ;  /* 0x0000000203027211 */ /* 0x002fe400078e20ff */
[----:B---3--:R-:W-:Y:S02]  /*2be0*/  LEA R3, R7, R0, 0x4 ;  /* 0x0000000007037211 */ /* 0x008fe400078e20ff */
[----:B------:R-:W-:Y:S02]  /*2bf0*/  SHF.L.U32 R0, R2, 0x3, RZ ;  /* 0x0000000302007819 */ /* 0x000fe400000006ff */
[----:B------:R-:W-:-:S05]  /*2c00*/  SHF.L.U32 R2, R3, 0x3, RZ ;  /* 0x0000000303027819 */ /* 0x000fca00000006ff */
[----:B------:R-:W-:-:S04]  /*2c10*/  IMAD R3, R0, R107, R2 ;  /* 0x0000006b00037224 */ /* 0x000fc800078e0202 */
[----:B--2---:R-:W-:-:S05]  /*2c20*/  IMAD.WIDE R2, R3, 0x4, R4 ;  /* 0x0000000403027825 */ /* 0x004fca00078e0204 */
[----:B------:R1:W-:Y:S01]  /*2c30*/  STG.E.128 desc[UR8][R2.64], R16 ;  /* 0x0000001002007986 */ /* 0x0003e2000c101d08 */
[----:B------:R-:W-:-:S03]  /*2c40*/  IMAD.WIDE R4, R107, 0x4, R2 ;  /* 0x000000046b047825 */ /* 0x000fc600078e0202 */
[----:B------:R-:W-:Y:S01]  /*2c50*/  STG.E.128 desc[UR8][R2.64+0x10], R20 ;  /* 0x0000101402007986 */ /* 0x000fe2000c101d08 */
[----:B------:R-:W-:-:S03]  /*2c60*/  IMAD.WIDE R6, R107, 0x4, R4 ;  /* 0x000000046b067825 */ /* 0x000fc600078e0204 */
[----:B------:R-:W-:Y:S04]  /*2c70*/  STG.E.128 desc[UR8][R4.64], R24 ;  /* 0x0000001804007986 */ /* 0x000fe8000c101d08 */
[----:B------:R-:W-:Y:S01]  /*2c80*/  STG.E.128 desc[UR8][R4.64+0x10], R28 ;  /* 0x0000101c04007986 */ /* 0x000fe2000c101d08 */
[----:B------:R-:W-:-:S03]  /*2c90*/  IMAD.WIDE R8, R107, 0x4, R6 ;  /* 0x000000046b087825 */ /* 0x000fc600078e0206 */
[----:B------:R-:W-:Y:S01]  /*2ca0*/  STG.E.128 desc[UR8][R6.64], R32 ;  /* 0x0000002006007986 */ /* 0x000fe2000c101d08 */
[----:B------:R-:W-:-:S03]  /*2cb0*/  IMAD.WIDE R10, R107, 0x4, R8 ;  /* 0x000000046b0a7825 */ /* 0x000fc600078e0208 */
[----:B------:R-:W-:Y:S04]  /*2cc0*/  STG.E.128 desc[UR8][R6.64+0x10], R36 ;  /* 0x0000102406007986 */ /* 0x000fe8000c101d08 */
[----:B------:R-:W-:Y:S01]  /*2cd0*/  STG.E.128 desc[UR8][R8.64], R40 ;  /* 0x0000002808007986 */ /* 0x000fe2000c101d08 */
[----:B-----5:R-:W-:-:S03]  /*2ce0*/  IMAD.WIDE R12, R107, 0x4, R10 ;  /* 0x000000046b0c7825 */ /* 0x020fc600078e020a */
[----:B------:R-:W-:Y:S01]  /*2cf0*/  STG.E.128 desc[UR8][R8.64+0x10], R60 ;  /* 0x0000103c08007986 */ /* 0x000fe2000c101d08 */
[----:B------:R-:W-:-:S03]  /*2d00*/  IMAD.WIDE R14, R107, 0x4, R12 ;  /* 0x000000046b0e7825 */ /* 0x000fc600078e020c */
[----:B------:R-:W-:Y:S04]  /*2d10*/  STG.E.128 desc[UR8][R10.64], R64 ;  /* 0x000000400a007986 */ /* 0x000fe8000c101d08 */
[----:B------:R-:W-:Y:S01]  /*2d20*/  STG.E.128 desc[UR8][R10.64+0x10], R68 ;  /* 0x000010440a007986 */ /* 0x000fe2000c101d08 */
[----:B-1----:R-:W-:-:S03]  /*2d30*/  IMAD.WIDE R16, R107, 0x4, R14 ;  /* 0x000000046b107825 */ /* 0x002fc600078e020e */
[----:B------:R-:W-:Y:S04]  /*2d40*/  STG.E.128 desc[UR8][R12.64], R72 ;  /* 0x000000480c007986 */ /* 0x000fe8000c101d08 */
[----:B------:R-:W-:Y:S04]  /*2d50*/  STG.E.128 desc[UR8][R12.64+0x10], R76 ;  /* 0x0000104c0c007986 */ /* 0x000fe8000c101d08 */
[----:B------:R-:W-:Y:S04]  /*2d60*/  STG.E.128 desc[UR8][R14.64], R80 ;  /* 0x000000500e007986 */ /* 0x000fe8000c101d08 */
[----:B------:R-:W-:Y:S04]  /*2d70*/  STG.E.128 desc[UR8][R14.64+0x10], R84 ;  /* 0x000010540e007986 */ /* 0x000fe8000c101d08 */
[----:B------:R-:W-:Y:S04]  /*2d80*/  STG.E.128 desc[UR8][R16.64], R88 ;  /* 0x0000005810007986 */ /* 0x000fe8000c101d08 */
[----:B------:R-:W-:Y:S01]  /*2d90*/  STG.E.128 desc[UR8][R16.64+0x10], R96 ;  /* 0x0000106010007986 */ /* 0x000fe2000c101d08 */
[----:B------:R-:W-:Y:S05]  /*2da0*/  EXIT ;  /* 0x000000000000794d */ /* 0x000fea0003800000 */
.L_x_2:
[----:B------:R-:W-:-:S00]  /*2db0*/  BRA `(.L_x_2) ;  /* 0xfffffffc00fc7947 */ /* 0x000fc0000383ffff */
[----:B------:R-:W-:-:S00]  /*2dc0*/  NOP ;  /* 0x0000000000007918 */ /* 0x000fc00000000000 */
        /* <DEDUP_REMOVED lines=11> */
.L_x_3:


//--------------------- .nv.shared._Z4GemmILi128ELi8ELi128ELi8ELi8ELb0EEvPfS0_S0_iii --------------------------
	.section	.nv.shared._Z4GemmILi128ELi8ELi128ELi8ELi8ELb0EEvPfS0_S0_iii,"aw",@nobits
	.sectionflags	@""
	.align	4
.nv.shared._Z4GemmILi128ELi8ELi128ELi8ELi8ELb0EEvPfS0_S0_iii:
	.zero		17408


//--------------------- .nv.shared.reserved.0     --------------------------
	.section	.nv.shared.reserved.0,"aw",@nobits
	.weak		__nv_reservedSMEM_offset_0_alias
	.size		__nv_reservedSMEM_offset_0_alias, 0, 64
	.other		__nv_reservedSMEM_offset_0_alias,@"STO_CUDA_RESERVED_SHARED STV_DEFAULT"
__nv_reservedSMEM_offset_0_alias:
	.zero		0
	.zero		64


//--------------------- .nv.constant0._Z4GemmILi128ELi8ELi128ELi8ELi8ELb0EEvPfS0_S0_iii --------------------------
	.section	.nv.constant0._Z4GemmILi128ELi8ELi128ELi8ELi8ELb0EEvPfS0_S0_iii,"a",@progbits
	.sectionflags	@""
	.align	4
.nv.constant0._Z4GemmILi128ELi8ELi128ELi8ELi8ELb0EEvPfS0_S0_iii:
	.zero		932


//--------------------- SYMBOLS --------------------------

	.type		.nv.reservedSmem.offset0,@object
	.size		.nv.reservedSmem.offset0,0x4
	.type		.nv.reservedSmem.cap,@object
	.size		.nv.reservedSmem.cap,0x4
